// auto-generated by cutlass_sweep.gemm — config: {"arch": "sm_90", "cluster_m": 2, "cluster_n": 1, "dtype": "bf16", "dtype_b": "bf16", "layout": "nt", "stages": 0, "tile_k": 64, "tile_m": 512, "tile_n": 32}
#include "cutlass/cutlass.h"
#include "cutlass/gemm/collective/collective_builder.hpp"
#include "cutlass/gemm/device/gemm_universal_adapter.h"
#include "cutlass/gemm/kernel/gemm_universal.hpp"
#include "cutlass/epilogue/collective/collective_builder.hpp"

using ElemA = cutlass::bfloat16_t;
using ElemB = cutlass::bfloat16_t;
using ElemCD = cutlass::bfloat16_t;
using Acc  = float;
using TileShape    = cute::Shape<cute::_512, cute::_32, cute::_64>;
using ClusterShape = cute::Shape<cute::_2, cute::_1, cute::_1>;

using CollectiveEpilogue = typename cutlass::epilogue::collective::CollectiveBuilder<
    cutlass::arch::Sm90, cutlass::arch::OpClassTensorOp,
    TileShape, ClusterShape,
    cutlass::epilogue::collective::EpilogueTileAuto,
    Acc, Acc,
    ElemCD, cutlass::layout::RowMajor, 128 / cutlass::sizeof_bits<ElemCD>::value,
    ElemCD, cutlass::layout::RowMajor, 128 / cutlass::sizeof_bits<ElemCD>::value,
    cutlass::epilogue::collective::EpilogueScheduleAuto
  >::CollectiveOp;

using CollectiveMainloop = typename cutlass::gemm::collective::CollectiveBuilder<
    cutlass::arch::Sm90, cutlass::arch::OpClassTensorOp,
    ElemA, cutlass::layout::RowMajor, 128 / cutlass::sizeof_bits<ElemA>::value,
    ElemB, cutlass::layout::ColumnMajor, 128 / cutlass::sizeof_bits<ElemB>::value,
    Acc,
    TileShape, ClusterShape,
    cutlass::gemm::collective::StageCountAutoCarveout<static_cast<int>(sizeof(typename CollectiveEpilogue::SharedStorage))>,
    cutlass::gemm::collective::KernelScheduleAuto
  >::CollectiveOp;

using GemmKernel = cutlass::gemm::kernel::GemmUniversal<
    cute::Shape<int,int,int,int>,
    CollectiveMainloop,
    CollectiveEpilogue
>;
using Gemm = cutlass::gemm::device::GemmUniversalAdapter<GemmKernel>;

// Force the device kernel symbol into the cubin without needing a host main.
auto* _anchor = &cutlass::device_kernel<GemmKernel>;


// ===== COMPILED SASS (sm_90a) =====

	.target	sm_90a

	.elftype	@"ET_EXEC"


//--------------------- .note.nv.tkinfo           --------------------------
	.section	.note.nv.tkinfo,"",@"SHT_NOTE"
	.sectionflags	@"SHF_NOTE_NV_TKINFO"
	.tkinfo
        /*0018*/ 	.word	0x00000002
        /*0030*/ 	.string	""
        /*0030*/ 	.string	"ptxas"
        /*0030*/ 	.string	"Cuda compilation tools, release 13.0, V13.0.88"
        /*0030*/ 	.string	"Build cuda_13.0.r13.0/compiler.36424714_0"
        /*0030*/ 	.string	"-arch sm_90a -m 64 "



//--------------------- .note.nv.cuinfo           --------------------------
	.section	.note.nv.cuinfo,"",@"SHT_NOTE"
	.sectionflags	@"SHF_NOTE_NV_CUINFO"
        /*0018*/ 	.short	0x0002
        /*001a*/ 	.short	0x005a
        /*001c*/ 	.short	0x0082
	.zero		2


//--------------------- .nv.info                  --------------------------
	.section	.nv.info,"",@"SHT_CUDA_INFO"
	.align	4


	//----- nvinfo : EIATTR_REGCOUNT
	.align		4
        /*0000*/ 	.byte	0x04, 0x2f
        /*0002*/ 	.short	(.L_15 - .L_14)
	.align		4
.L_14:
        /*0004*/ 	.word	index@(_ZN7cutlass13device_kernelINS_4gemm6kernel13GemmUniversalIN4cute5tupleIJiiiiEEENS1_10collective13CollectiveMmaINS1_34MainloopSm90TmaGmmaWarpSpecializedILi3ENS5_IJNS4_1CILi2EEENSA_ILi1EEESC_EEENS1_35KernelTmaWarpSpecializedCooperativeEEENS5_IJNSA_ILi512EEENSA_ILi32EEENSA_ILi64EEEEEENS_10bfloat16_tENS5_IJlSC_lEEESK_SL_NS4_8TiledMMAINS4_8MMA_AtomIJNS4_4SM904GMMA27MMA_64x32x16_F32BF16BF16_SSILNSP_5MajorE0ELSR_0ELNSP_7ScaleInE1ELSS_1EEEEEENS4_6LayoutISD_NS5_IJSC_NSA_ILi0EEESW_EEEEENS5_IJNS4_10UnderscoreESZ_SZ_EEEEENS4_13SM90_TMA_LOADENS4_14ComposedLayoutINS4_7SwizzleILi3ELi4ELi3EEENS4_18smem_ptr_flag_bitsILi16EEENSV_INS5_IJNSA_ILi8EEESI_EEENS5_IJSI_SC_EEEEEEEvNS4_8identityENS4_23SM90_TMA_LOAD_MULTICASTES1C_vS1D_EENS_8epilogue10collective6detail29Sm90TmaWarpSpecializedAdapterINS1H_15DefaultEpilogueISK_SL_SL_NS1G_6thread17LinearCombinationISK_Li1EffLNS1L_9ScaleType4KindE0ELNS_15FloatRoundStyleE2ESK_EENS1_15EpilogueDefaultEEEEEvvEEEEvNT_6ParamsE)
        /*0008*/ 	.word	0x000000a8


	//----- nvinfo : EIATTR_FRAME_SIZE
	.align		4
.L_15:
        /*000c*/ 	.byte	0x04, 0x11
        /*000e*/ 	.short	(.L_17 - .L_16)
	.align		4
.L_16:
        /*0010*/ 	.word	index@(_ZN7cutlass13device_kernelINS_4gemm6kernel13GemmUniversalIN4cute5tupleIJiiiiEEENS1_10collective13CollectiveMmaINS1_34MainloopSm90TmaGmmaWarpSpecializedILi3ENS5_IJNS4_1CILi2EEENSA_ILi1EEESC_EEENS1_35KernelTmaWarpSpecializedCooperativeEEENS5_IJNSA_ILi512EEENSA_ILi32EEENSA_ILi64EEEEEENS_10bfloat16_tENS5_IJlSC_lEEESK_SL_NS4_8TiledMMAINS4_8MMA_AtomIJNS4_4SM904GMMA27MMA_64x32x16_F32BF16BF16_SSILNSP_5MajorE0ELSR_0ELNSP_7ScaleInE1ELSS_1EEEEEENS4_6LayoutISD_NS5_IJSC_NSA_ILi0EEESW_EEEEENS5_IJNS4_10UnderscoreESZ_SZ_EEEEENS4_13SM90_TMA_LOADENS4_14ComposedLayoutINS4_7SwizzleILi3ELi4ELi3EEENS4_18smem_ptr_flag_bitsILi16EEENSV_INS5_IJNSA_ILi8EEESI_EEENS5_IJSI_SC_EEEEEEEvNS4_8identityENS4_23SM90_TMA_LOAD_MULTICASTES1C_vS1D_EENS_8epilogue10collective6detail29Sm90TmaWarpSpecializedAdapterINS1H_15DefaultEpilogueISK_SL_SL_NS1G_6thread17LinearCombinationISK_Li1EffLNS1L_9ScaleType4KindE0ELNS_15FloatRoundStyleE2ESK_EENS1_15EpilogueDefaultEEEEEvvEEEEvNT_6ParamsE)
        /*0014*/ 	.word	0x00000000


	//----- nvinfo : EIATTR_MIN_STACK_SIZE
	.align		4
.L_17:
        /*0018*/ 	.byte	0x04, 0x12
        /*001a*/ 	.short	(.L_19 - .L_18)
	.align		4
.L_18:
        /*001c*/ 	.word	index@(_ZN7cutlass13device_kernelINS_4gemm6kernel13GemmUniversalIN4cute5tupleIJiiiiEEENS1_10collective13CollectiveMmaINS1_34MainloopSm90TmaGmmaWarpSpecializedILi3ENS5_IJNS4_1CILi2EEENSA_ILi1EEESC_EEENS1_35KernelTmaWarpSpecializedCooperativeEEENS5_IJNSA_ILi512EEENSA_ILi32EEENSA_ILi64EEEEEENS_10bfloat16_tENS5_IJlSC_lEEESK_SL_NS4_8TiledMMAINS4_8MMA_AtomIJNS4_4SM904GMMA27MMA_64x32x16_F32BF16BF16_SSILNSP_5MajorE0ELSR_0ELNSP_7ScaleInE1ELSS_1EEEEEENS4_6LayoutISD_NS5_IJSC_NSA_ILi0EEESW_EEEEENS5_IJNS4_10UnderscoreESZ_SZ_EEEEENS4_13SM90_TMA_LOADENS4_14ComposedLayoutINS4_7SwizzleILi3ELi4ELi3EEENS4_18smem_ptr_flag_bitsILi16EEENSV_INS5_IJNSA_ILi8EEESI_EEENS5_IJSI_SC_EEEEEEEvNS4_8identityENS4_23SM90_TMA_LOAD_MULTICASTES1C_vS1D_EENS_8epilogue10collective6detail29Sm90TmaWarpSpecializedAdapterINS1H_15DefaultEpilogueISK_SL_SL_NS1G_6thread17LinearCombinationISK_Li1EffLNS1L_9ScaleType4KindE0ELNS_15FloatRoundStyleE2ESK_EENS1_15EpilogueDefaultEEEEEvvEEEEvNT_6ParamsE)
        /*0020*/ 	.word	0x00000000
.L_19:


//--------------------- .nv.compat                --------------------------
	.section	.nv.compat,"",@"SHT_CUDA_COMPAT_INFO"
	.align	4
        /*0000*/ 	.byte	0x02, 0x09, 0x01, 0x00, 0x02, 0x02, 0x04, 0x00, 0x02, 0x05, 0x05, 0x00, 0x03, 0x07, 0x01, 0x01
        /*0010*/ 	.byte	0x02, 0x03, 0x01, 0x00, 0x02, 0x06, 0x01, 0x00, 0x04, 0x0b, 0x08, 0x00, 0x00, 0x00, 0x00, 0x00
        /*0020*/ 	.byte	0x00, 0x00, 0x00, 0x00


//--------------------- .nv.info._ZN7cutlass13device_kernelINS_4gemm6kernel13GemmUniversalIN4cute5tupleIJiiiiEEENS1_10collective13CollectiveMmaINS1_34MainloopSm90TmaGmmaWarpSpecializedILi3ENS5_IJNS4_1CILi2EEENSA_ILi1EEESC_EEENS1_35KernelTmaWarpSpecializedCooperativeEEENS5_IJNSA_ILi512EEENSA_ILi32EEENSA_ILi64EEEEEENS_10bfloat16_tENS5_IJlSC_lEEESK_SL_NS4_8TiledMMAINS4_8MMA_AtomIJNS4_4SM904GMMA27MMA_64x32x16_F32BF16BF16_SSILNSP_5MajorE0ELSR_0ELNSP_7ScaleInE1ELSS_1EEEEEENS4_6LayoutISD_NS5_IJSC_NSA_ILi0EEESW_EEEEENS5_IJNS4_10UnderscoreESZ_SZ_EEEEENS4_13SM90_TMA_LOADENS4_14ComposedLayoutINS4_7SwizzleILi3ELi4ELi3EEENS4_18smem_ptr_flag_bitsILi16EEENSV_INS5_IJNSA_ILi8EEESI_EEENS5_IJSI_SC_EEEEEEEvNS4_8identityENS4_23SM90_TMA_LOAD_MULTICASTES1C_vS1D_EENS_8epilogue10collective6detail29Sm90TmaWarpSpecializedAdapterINS1H_15DefaultEpilogueISK_SL_SL_NS1G_6thread17LinearCombinationISK_Li1EffLNS1L_9ScaleType4KindE0ELNS_15FloatRoundStyleE2ESK_EENS1_15EpilogueDefaultEEEEEvvEEEEvNT_6ParamsE --------------------------
	.section	.nv.info._ZN7cutlass13device_kernelINS_4gemm6kernel13GemmUniversalIN4cute5tupleIJiiiiEEENS1_10collective13CollectiveMmaINS1_34MainloopSm90TmaGmmaWarpSpecializedILi3ENS5_IJNS4_1CILi2EEENSA_ILi1EEESC_EEENS1_35KernelTmaWarpSpecializedCooperativeEEENS5_IJNSA_ILi512EEENSA_ILi32EEENSA_ILi64EEEEEENS_10bfloat16_tENS5_IJlSC_lEEESK_SL_NS4_8TiledMMAINS4_8MMA_AtomIJNS4_4SM904GMMA27MMA_64x32x16_F32BF16BF16_SSILNSP_5MajorE0ELSR_0ELNSP_7ScaleInE1ELSS_1EEEEEENS4_6LayoutISD_NS5_IJSC_NSA_ILi0EEESW_EEEEENS5_IJNS4_10UnderscoreESZ_SZ_EEEEENS4_13SM90_TMA_LOADENS4_14ComposedLayoutINS4_7SwizzleILi3ELi4ELi3EEENS4_18smem_ptr_flag_bitsILi16EEENSV_INS5_IJNSA_ILi8EEESI_EEENS5_IJSI_SC_EEEEEEEvNS4_8identityENS4_23SM90_TMA_LOAD_MULTICASTES1C_vS1D_EENS_8epilogue10collective6detail29Sm90TmaWarpSpecializedAdapterINS1H_15DefaultEpilogueISK_SL_SL_NS1G_6thread17LinearCombinationISK_Li1EffLNS1L_9ScaleType4KindE0ELNS_15FloatRoundStyleE2ESK_EENS1_15EpilogueDefaultEEEEEvvEEEEvNT_6ParamsE,"",@"SHT_CUDA_INFO"
	.sectionflags	@""
	.align	4


	//----- nvinfo : EIATTR_CUDA_API_VERSION
	.align		4
        /*0000*/ 	.byte	0x04, 0x37
        /*0002*/ 	.short	(.L_21 - .L_20)
.L_20:
        /*0004*/ 	.word	0x00000082


	//----- nvinfo : EIATTR_KPARAM_INFO
	.align		4
.L_21:
        /*0008*/ 	.byte	0x04, 0x17
        /*000a*/ 	.short	(.L_23 - .L_22)
.L_22:
        /*000c*/ 	.word	0x00000000
        /*0010*/ 	.short	0x0000
        /*0012*/ 	.short	0x0070
        /*0014*/ 	.byte	0x00, 0xf0, 0x01, 0x10


	//----- nvinfo : EIATTR_SPARSE_MMA_MASK
	.align		4
.L_23:
        /*0018*/ 	.byte	0x03, 0x50
        /*001a*/ 	.short	0x0000


	//----- nvinfo : EIATTR_MAXREG_COUNT
	.align		4
        /*001c*/ 	.byte	0x03, 0x1b
        /*001e*/ 	.short	0x00a8


	//----- nvinfo : EIATTR_NUM_BARRIERS
	.align		4
        /*0020*/ 	.byte	0x02, 0x4c
        /*0022*/ 	.byte	0x01
	.zero		1


	//----- nvinfo : EIATTR_EXTERNS
	.align		4
        /*0024*/ 	.byte	0x04, 0x0f
        /*0026*/ 	.short	(.L_25 - .L_24)


	//   ....[0]....
	.align		4
.L_24:
        /*0028*/ 	.word	index@(__assertfail)


	//----- nvinfo : EIATTR_MERCURY_ISA_VERSION
	.align		4
.L_25:
        /*002c*/ 	.byte	0x03, 0x5f
        /*002e*/ 	.short	0x0101


	//----- nvinfo : EIATTR_INT_WARP_WIDE_INSTR_OFFSETS
	.align		4
        /*0030*/ 	.byte	0x04, 0x31
        /*0032*/ 	.short	(.L_27 - .L_26)


	//   ....[0]....
.L_26:
        /*0034*/ 	.word	0x00000470


	//   ....[1]....
        /*0038*/ 	.word	0x000004a0


	//   ....[2]....
        /*003c*/ 	.word	0x00000660


	//----- nvinfo : EIATTR_COOP_GROUP_MASK_REGIDS
	.align		4
.L_27:
        /*0040*/ 	.byte	0x04, 0x29
        /*0042*/ 	.short	(.L_29 - .L_28)


	//   ....[0]....
.L_28:
        /*0044*/ 	.word	0xffffffff


	//   ....[1]....
        /*0048*/ 	.word	0xffffffff


	//   ....[2]....
        /*004c*/ 	.word	0xffffffff


	//   ....[3]....
        /*0050*/ 	.word	0xffffffff


	//   ....[4]....
        /*0054*/ 	.word	0xffffffff


	//   ....[5]....
        /*0058*/ 	.word	0xffffffff


	//----- nvinfo : EIATTR_COOP_GROUP_INSTR_OFFSETS
	.align		4
.L_29:
        /*005c*/ 	.byte	0x04, 0x28
        /*005e*/ 	.short	(.L_31 - .L_30)


	//   ....[0]....
.L_30:
        /*0060*/ 	.word	0x00000060


	//   ....[1]....
        /*0064*/ 	.word	0x00000070


	//   ....[2]....
        /*0068*/ 	.word	0x00000130


	//   ....[3]....
        /*006c*/ 	.word	0x000002b0


	//   ....[4]....
        /*0070*/ 	.word	0x000007e0


	//   ....[5]....
        /*0074*/ 	.word	0x00001450


	//----- nvinfo : EIATTR_REG_RECONFIG
	.align		4
.L_31:
        /*0078*/ 	.byte	0x01, 0x54
	.zero		2


	//----- nvinfo : EIATTR_SYSCALL_OFFSETS
	.align		4
        /*007c*/ 	.byte	0x04, 0x46
        /*007e*/ 	.short	(.L_33 - .L_32)


	//   ....[0]....
.L_32:
        /*0080*/ 	.word	0x00001640


	//----- nvinfo : EIATTR_MBARRIER_INSTR_OFFSETS
	.align		4
.L_33:
        /*0084*/ 	.byte	0x04, 0x39
        /*0086*/ 	.short	(.L_35 - .L_34)


	//   ....[0]....
.L_34:
        /*0088*/ 	.word	0x00000230
        /*008c*/ 	.word	0x000000ff
        /*0090*/ 	.word	0x00000000
        /*0094*/ 	.short	0x0100
        /*0096*/ 	.byte	0x08
	.zero		1


	//   ....[1]....
        /*0098*/ 	.word	0x00000240
        /*009c*/ 	.word	0x000000ff
        /*00a0*/ 	.word	0x00000018
        /*00a4*/ 	.short	0x0100
        /*00a6*/ 	.byte	0x08
	.zero		1


	//   ....[2]....
        /*00a8*/ 	.word	0x00000250
        /*00ac*/ 	.word	0x000000ff
        /*00b0*/ 	.word	0x00000008
        /*00b4*/ 	.short	0x0100
        /*00b6*/ 	.byte	0x08
	.zero		1


	//   ....[3]....
        /*00b8*/ 	.word	0x00000260
        /*00bc*/ 	.word	0x000000ff
        /*00c0*/ 	.word	0x00000020
        /*00c4*/ 	.short	0x0100
        /*00c6*/ 	.byte	0x08
	.zero		1


	//   ....[4]....
        /*00c8*/ 	.word	0x00000270
        /*00cc*/ 	.word	0x000000ff
        /*00d0*/ 	.word	0x00000010
        /*00d4*/ 	.short	0x0100
        /*00d6*/ 	.byte	0x08
	.zero		1


	//   ....[5]....
        /*00d8*/ 	.word	0x00000280
        /*00dc*/ 	.word	0x000000ff
        /*00e0*/ 	.word	0x00000028
        /*00e4*/ 	.short	0x0100
        /*00e6*/ 	.byte	0x08
	.zero		1


	//   ....[6]....
        /*00e8*/ 	.word	0x000006f0
        /*00ec*/ 	.word	0x000000ff
        /*00f0*/ 	.word	0x00000040
        /*00f4*/ 	.short	0x0100
        /*00f6*/ 	.byte	0x06
	.zero		1


	//   ....[7]....
        /*00f8*/ 	.word	0x00000780
        /*00fc*/ 	.word	0x000000ff
        /*0100*/ 	.word	0x00000048
        /*0104*/ 	.short	0x0100
        /*0106*/ 	.byte	0x06
	.zero		1


	//   ....[8]....
        /*0108*/ 	.word	0x000016c0
        /*010c*/ 	.word	0x00000003
        /*0110*/ 	.word	0x00000000
        /*0114*/ 	.short	0x010a
        /*0116*/ 	.byte	0x3f
	.zero		1


	//   ....[9]....
        /*0118*/ 	.word	0x00001720
        /*011c*/ 	.word	0x00000003
        /*0120*/ 	.word	0x00000000
        /*0124*/ 	.short	0x010a
        /*0126*/ 	.byte	0x3f
	.zero		1


	//   ....[10]....
        /*0128*/ 	.word	0x00001ef0
        /*012c*/ 	.word	0x000000ff
        /*0130*/ 	.word	0x00000000
        /*0134*/ 	.short	0x010a
        /*0136*/ 	.byte	0x04
	.zero		1


	//   ....[11]....
        /*0138*/ 	.word	0x00001f30
        /*013c*/ 	.word	0x000000ff
        /*0140*/ 	.word	0x00000000
        /*0144*/ 	.short	0x010a
        /*0146*/ 	.byte	0x04
	.zero		1


	//   ....[12]....
        /*0148*/ 	.word	0x00002610
        /*014c*/ 	.word	0x00000004
        /*0150*/ 	.word	0x00000000
        /*0154*/ 	.short	0x0101
        /*0156*/ 	.byte	0x3f
	.zero		1


	//   ....[13]....
        /*0158*/ 	.word	0x00002840
        /*015c*/ 	.word	0x00000000
        /*0160*/ 	.word	0x00000000
        /*0164*/ 	.short	0x0101
        /*0166*/ 	.byte	0x3f
	.zero		1


	//   ....[14]....
        /*0168*/ 	.word	0x00008a10
        /*016c*/ 	.word	0x00000017
        /*0170*/ 	.word	0x00000018
        /*0174*/ 	.short	0x010a
        /*0176*/ 	.byte	0x3f
	.zero		1


	//   ....[15]....
        /*0178*/ 	.word	0x00008d90
        /*017c*/ 	.word	0x00000006
        /*0180*/ 	.word	0x00000048
        /*0184*/ 	.short	0x0101
        /*0186*/ 	.byte	0x3f
	.zero		1


	//   ....[16]....
        /*0188*/ 	.word	0x000094e0
        /*018c*/ 	.word	0x00000007
        /*0190*/ 	.word	0x00000000
        /*0194*/ 	.short	0x010a
        /*0196*/ 	.byte	0x3f
	.zero		1


	//   ....[17]....
        /*0198*/ 	.word	0x00009560
        /*019c*/ 	.word	0x00000004
        /*01a0*/ 	.word	0x00000000
        /*01a4*/ 	.short	0x010a
        /*01a6*/ 	.byte	0x3f
	.zero		1


	//   ....[18]....
        /*01a8*/ 	.word	0x000095f0
        /*01ac*/ 	.word	0x00000005
        /*01b0*/ 	.word	0x00000000
        /*01b4*/ 	.short	0x010a
        /*01b6*/ 	.byte	0x3f
	.zero		1


	//   ....[19]....
        /*01b8*/ 	.word	0x00009650
        /*01bc*/ 	.word	0x00000003
        /*01c0*/ 	.word	0x00000000
        /*01c4*/ 	.short	0x010a
        /*01c6*/ 	.byte	0x3f
	.zero		1


	//   ....[20]....
        /*01c8*/ 	.word	0x000096b0
        /*01cc*/ 	.word	0x00000005
        /*01d0*/ 	.word	0x00000000
        /*01d4*/ 	.short	0x010a
        /*01d6*/ 	.byte	0x3f
	.zero		1


	//   ....[21]....
        /*01d8*/ 	.word	0x00009780
        /*01dc*/ 	.word	0x00000017
        /*01e0*/ 	.word	0x00000018
        /*01e4*/ 	.short	0x010a
        /*01e6*/ 	.byte	0x3f
	.zero		1


	//   ....[22]....
        /*01e8*/ 	.word	0x00009850
        /*01ec*/ 	.word	0x00000007
        /*01f0*/ 	.word	0x00000000
        /*01f4*/ 	.short	0x010a
        /*01f6*/ 	.byte	0x3f
	.zero		1


	//   ....[23]....
        /*01f8*/ 	.word	0x000098a0
        /*01fc*/ 	.word	0x00000004
        /*0200*/ 	.word	0x00000000
        /*0204*/ 	.short	0x010a
        /*0206*/ 	.byte	0x3f
	.zero		1


	//----- nvinfo : EIATTR_NUM_MBARRIERS
	.align		4
.L_35:
        /*0208*/ 	.byte	0x03, 0x38
        /*020a*/ 	.short	0x0008


	//----- nvinfo : EIATTR_EXIT_INSTR_OFFSETS
	.align		4
        /*020c*/ 	.byte	0x04, 0x1c
        /*020e*/ 	.short	(.L_37 - .L_36)


	//   ....[0]....
.L_36:
        /*0210*/ 	.word	0x000009b0


	//   ....[1]....
        /*0214*/ 	.word	0x000011c0


	//   ....[2]....
        /*0218*/ 	.word	0x00008190


	//   ....[3]....
        /*021c*/ 	.word	0x000086f0


	//   ....[4]....
        /*0220*/ 	.word	0x00009640


	//----- nvinfo : EIATTR_MAX_THREADS
	.align		4
.L_37:
        /*0224*/ 	.byte	0x04, 0x05
        /*0226*/ 	.short	(.L_39 - .L_38)
.L_38:
        /*0228*/ 	.word	0x00000180
        /*022c*/ 	.word	0x00000001
        /*0230*/ 	.word	0x00000001


	//----- nvinfo : EIATTR_CRS_STACK_SIZE
	.align		4
.L_39:
        /*0234*/ 	.byte	0x04, 0x1e
        /*0236*/ 	.short	(.L_41 - .L_40)
.L_40:
        /*0238*/ 	.word	0x00000000


	//----- nvinfo : EIATTR_CBANK_PARAM_SIZE
	.align		4
.L_41:
        /*023c*/ 	.byte	0x03, 0x19
        /*023e*/ 	.short	0x0470


	//----- nvinfo : EIATTR_PARAM_CBANK
	.align		4
        /*0240*/ 	.byte	0x04, 0x0a
        /*0242*/ 	.short	(.L_43 - .L_42)
	.align		4
.L_42:
        /*0244*/ 	.word	index@(.nv.constant0._ZN7cutlass13device_kernelINS_4gemm6kernel13GemmUniversalIN4cute5tupleIJiiiiEEENS1_10collective13CollectiveMmaINS1_34MainloopSm90TmaGmmaWarpSpecializedILi3ENS5_IJNS4_1CILi2EEENSA_ILi1EEESC_EEENS1_35KernelTmaWarpSpecializedCooperativeEEENS5_IJNSA_ILi512EEENSA_ILi32EEENSA_ILi64EEEEEENS_10bfloat16_tENS5_IJlSC_lEEESK_SL_NS4_8TiledMMAINS4_8MMA_AtomIJNS4_4SM904GMMA27MMA_64x32x16_F32BF16BF16_SSILNSP_5MajorE0ELSR_0ELNSP_7ScaleInE1ELSS_1EEEEEENS4_6LayoutISD_NS5_IJSC_NSA_ILi0EEESW_EEEEENS5_IJNS4_10UnderscoreESZ_SZ_EEEEENS4_13SM90_TMA_LOADENS4_14ComposedLayoutINS4_7SwizzleILi3ELi4ELi3EEENS4_18smem_ptr_flag_bitsILi16EEENSV_INS5_IJNSA_ILi8EEESI_EEENS5_IJSI_SC_EEEEEEEvNS4_8identityENS4_23SM90_TMA_LOAD_MULTICASTES1C_vS1D_EENS_8epilogue10collective6detail29Sm90TmaWarpSpecializedAdapterINS1H_15DefaultEpilogueISK_SL_SL_NS1G_6thread17LinearCombinationISK_Li1EffLNS1L_9ScaleType4KindE0ELNS_15FloatRoundStyleE2ESK_EENS1_15EpilogueDefaultEEEEEvvEEEEvNT_6ParamsE)
        /*0248*/ 	.short	0x0210
        /*024a*/ 	.short	0x0470


	//----- nvinfo : EIATTR_SW_WAR
	.align		4
.L_43:
        /*024c*/ 	.byte	0x04, 0x36
        /*024e*/ 	.short	(.L_45 - .L_44)
.L_44:
        /*0250*/ 	.word	0x00000008
.L_45:


//--------------------- .nv.callgraph             --------------------------
	.section	.nv.callgraph,"",@"SHT_CUDA_CALLGRAPH"
	.align	4
	.sectionentsize	8
	.align		4
        /*0000*/ 	.word	0x00000000
	.align		4
        /*0004*/ 	.word	0xffffffff
	.align		4
        /*0008*/ 	.word	index@(_ZN7cutlass13device_kernelINS_4gemm6kernel13GemmUniversalIN4cute5tupleIJiiiiEEENS1_10collective13CollectiveMmaINS1_34MainloopSm90TmaGmmaWarpSpecializedILi3ENS5_IJNS4_1CILi2EEENSA_ILi1EEESC_EEENS1_35KernelTmaWarpSpecializedCooperativeEEENS5_IJNSA_ILi512EEENSA_ILi32EEENSA_ILi64EEEEEENS_10bfloat16_tENS5_IJlSC_lEEESK_SL_NS4_8TiledMMAINS4_8MMA_AtomIJNS4_4SM904GMMA27MMA_64x32x16_F32BF16BF16_SSILNSP_5MajorE0ELSR_0ELNSP_7ScaleInE1ELSS_1EEEEEENS4_6LayoutISD_NS5_IJSC_NSA_ILi0EEESW_EEEEENS5_IJNS4_10UnderscoreESZ_SZ_EEEEENS4_13SM90_TMA_LOADENS4_14ComposedLayoutINS4_7SwizzleILi3ELi4ELi3EEENS4_18smem_ptr_flag_bitsILi16EEENSV_INS5_IJNSA_ILi8EEESI_EEENS5_IJSI_SC_EEEEEEEvNS4_8identityENS4_23SM90_TMA_LOAD_MULTICASTES1C_vS1D_EENS_8epilogue10collective6detail29Sm90TmaWarpSpecializedAdapterINS1H_15DefaultEpilogueISK_SL_SL_NS1G_6thread17LinearCombinationISK_Li1EffLNS1L_9ScaleType4KindE0ELNS_15FloatRoundStyleE2ESK_EENS1_15EpilogueDefaultEEEEEvvEEEEvNT_6ParamsE)
	.align		4
        /*000c*/ 	.word	index@(__assertfail)
	.align		4
        /*0010*/ 	.word	0x00000000
	.align		4
        /*0014*/ 	.word	0xfffffffe
	.align		4
        /*0018*/ 	.word	0x00000000
	.align		4
        /*001c*/ 	.word	0xfffffffd
	.align		4
        /*0020*/ 	.word	0x00000000
	.align		4
        /*0024*/ 	.word	0xfffffffc


//--------------------- .nv.constant4             --------------------------
	.section	.nv.constant4,"a",@progbits
	.align	8
	.align		8
.nv.constant4:
        /*0000*/ 	.dword	__assertfail
	.align		8
        /*0008*/ 	.dword	__unnamed_1
	.align		8
        /*0010*/ 	.dword	_ZN39_INTERNAL_29b740d0_4_k_cu_9a9e2cf5_70344cuda3std3__45__cpo5beginE
	.align		8
        /*0018*/ 	.dword	_ZN39_INTERNAL_29b740d0_4_k_cu_9a9e2cf5_70344cuda3std3__45__cpo3endE
	.align		8
        /*0020*/ 	.dword	_ZN39_INTERNAL_29b740d0_4_k_cu_9a9e2cf5_70344cuda3std3__45__cpo6cbeginE
	.align		8
        /*0028*/ 	.dword	_ZN39_INTERNAL_29b740d0_4_k_cu_9a9e2cf5_70344cuda3std3__45__cpo4cendE
	.align		8
        /*0030*/ 	.dword	_ZN39_INTERNAL_29b740d0_4_k_cu_9a9e2cf5_70344cuda3std3__441_GLOBAL__N__29b740d0_4_k_cu_9a9e2cf5_70346ignoreE
	.align		8
        /*0038*/ 	.dword	_ZN39_INTERNAL_29b740d0_4_k_cu_9a9e2cf5_70344cuda3std3__419piecewise_constructE
	.align		8
        /*0040*/ 	.dword	_ZN39_INTERNAL_29b740d0_4_k_cu_9a9e2cf5_70344cuda3std3__48in_placeE
	.align		8
        /*0048*/ 	.dword	_ZN39_INTERNAL_29b740d0_4_k_cu_9a9e2cf5_70344cuda3std6ranges3__45__cpo4swapE
	.align		8
        /*0050*/ 	.dword	_ZN39_INTERNAL_29b740d0_4_k_cu_9a9e2cf5_70344cuda3std6ranges3__45__cpo9iter_moveE
	.align		8
        /*0058*/ 	.dword	_ZN39_INTERNAL_29b740d0_4_k_cu_9a9e2cf5_70344cute7productE
	.align		8
        /*0060*/ 	.dword	_ZN39_INTERNAL_29b740d0_4_k_cu_9a9e2cf5_70344cute1_E
	.align		8
        /*0068*/ 	.dword	$str$22
	.align		8
        /*0070*/ 	.dword	$str$23


//--------------------- .text._ZN7cutlass13device_kernelINS_4gemm6kernel13GemmUniversalIN4cute5tupleIJiiiiEEENS1_10collective13CollectiveMmaINS1_34MainloopSm90TmaGmmaWarpSpecializedILi3ENS5_IJNS4_1CILi2EEENSA_ILi1EEESC_EEENS1_35KernelTmaWarpSpecializedCooperativeEEENS5_IJNSA_ILi512EEENSA_ILi32EEENSA_ILi64EEEEEENS_10bfloat16_tENS5_IJlSC_lEEESK_SL_NS4_8TiledMMAINS4_8MMA_AtomIJNS4_4SM904GMMA27MMA_64x32x16_F32BF16BF16_SSILNSP_5MajorE0ELSR_0ELNSP_7ScaleInE1ELSS_1EEEEEENS4_6LayoutISD_NS5_IJSC_NSA_ILi0EEESW_EEEEENS5_IJNS4_10UnderscoreESZ_SZ_EEEEENS4_13SM90_TMA_LOADENS4_14ComposedLayoutINS4_7SwizzleILi3ELi4ELi3EEENS4_18smem_ptr_flag_bitsILi16EEENSV_INS5_IJNSA_ILi8EEESI_EEENS5_IJSI_SC_EEEEEEEvNS4_8identityENS4_23SM90_TMA_LOAD_MULTICASTES1C_vS1D_EENS_8epilogue10collective6detail29Sm90TmaWarpSpecializedAdapterINS1H_15DefaultEpilogueISK_SL_SL_NS1G_6thread17LinearCombinationISK_Li1EffLNS1L_9ScaleType4KindE0ELNS_15FloatRoundStyleE2ESK_EENS1_15EpilogueDefaultEEEEEvvEEEEvNT_6ParamsE --------------------------
	.section	.text._ZN7cutlass13device_kernelINS_4gemm6kernel13GemmUniversalIN4cute5tupleIJiiiiEEENS1_10collective13CollectiveMmaINS1_34MainloopSm90TmaGmmaWarpSpecializedILi3ENS5_IJNS4_1CILi2EEENSA_ILi1EEESC_EEENS1_35KernelTmaWarpSpecializedCooperativeEEENS5_IJNSA_ILi512EEENSA_ILi32EEENSA_ILi64EEEEEENS_10bfloat16_tENS5_IJlSC_lEEESK_SL_NS4_8TiledMMAINS4_8MMA_AtomIJNS4_4SM904GMMA27MMA_64x32x16_F32BF16BF16_SSILNSP_5MajorE0ELSR_0ELNSP_7ScaleInE1ELSS_1EEEEEENS4_6LayoutISD_NS5_IJSC_NSA_ILi0EEESW_EEEEENS5_IJNS4_10UnderscoreESZ_SZ_EEEEENS4_13SM90_TMA_LOADENS4_14ComposedLayoutINS4_7SwizzleILi3ELi4ELi3EEENS4_18smem_ptr_flag_bitsILi16EEENSV_INS5_IJNSA_ILi8EEESI_EEENS5_IJSI_SC_EEEEEEEvNS4_8identityENS4_23SM90_TMA_LOAD_MULTICASTES1C_vS1D_EENS_8epilogue10collective6detail29Sm90TmaWarpSpecializedAdapterINS1H_15DefaultEpilogueISK_SL_SL_NS1G_6thread17LinearCombinationISK_Li1EffLNS1L_9ScaleType4KindE0ELNS_15FloatRoundStyleE2ESK_EENS1_15EpilogueDefaultEEEEEvvEEEEvNT_6ParamsE,"ax",@progbits
	.align	128
.text._ZN7cutlass13device_kernelINS_4gemm6kernel13GemmUniversalIN4cute5tupleIJiiiiEEENS1_10collective13CollectiveMmaINS1_34MainloopSm90TmaGmmaWarpSpecializedILi3ENS5_IJNS4_1CILi2EEENSA_ILi1EEESC_EEENS1_35KernelTmaWarpSpecializedCooperativeEEENS5_IJNSA_ILi512EEENSA_ILi32EEENSA_ILi64EEEEEENS_10bfloat16_tENS5_IJlSC_lEEESK_SL_NS4_8TiledMMAINS4_8MMA_AtomIJNS4_4SM904GMMA27MMA_64x32x16_F32BF16BF16_SSILNSP_5MajorE0ELSR_0ELNSP_7ScaleInE1ELSS_1EEEEEENS4_6LayoutISD_NS5_IJSC_NSA_ILi0EEESW_EEEEENS5_IJNS4_10UnderscoreESZ_SZ_EEEEENS4_13SM90_TMA_LOADENS4_14ComposedLayoutINS4_7SwizzleILi3ELi4ELi3EEENS4_18smem_ptr_flag_bitsILi16EEENSV_INS5_IJNSA_ILi8EEESI_EEENS5_IJSI_SC_EEEEEEEvNS4_8identityENS4_23SM90_TMA_LOAD_MULTICASTES1C_vS1D_EENS_8epilogue10collective6detail29Sm90TmaWarpSpecializedAdapterINS1H_15DefaultEpilogueISK_SL_SL_NS1G_6thread17LinearCombinationISK_Li1EffLNS1L_9ScaleType4KindE0ELNS_15FloatRoundStyleE2ESK_EENS1_15EpilogueDefaultEEEEEvvEEEEvNT_6ParamsE:
        .type           _ZN7cutlass13device_kernelINS_4gemm6kernel13GemmUniversalIN4cute5tupleIJiiiiEEENS1_10collective13CollectiveMmaINS1_34MainloopSm90TmaGmmaWarpSpecializedILi3ENS5_IJNS4_1CILi2EEENSA_ILi1EEESC_EEENS1_35KernelTmaWarpSpecializedCooperativeEEENS5_IJNSA_ILi512EEENSA_ILi32EEENSA_ILi64EEEEEENS_10bfloat16_tENS5_IJlSC_lEEESK_SL_NS4_8TiledMMAINS4_8MMA_AtomIJNS4_4SM904GMMA27MMA_64x32x16_F32BF16BF16_SSILNSP_5MajorE0ELSR_0ELNSP_7ScaleInE1ELSS_1EEEEEENS4_6LayoutISD_NS5_IJSC_NSA_ILi0EEESW_EEEEENS5_IJNS4_10UnderscoreESZ_SZ_EEEEENS4_13SM90_TMA_LOADENS4_14ComposedLayoutINS4_7SwizzleILi3ELi4ELi3EEENS4_18smem_ptr_flag_bitsILi16EEENSV_INS5_IJNSA_ILi8EEESI_EEENS5_IJSI_SC_EEEEEEEvNS4_8identityENS4_23SM90_TMA_LOAD_MULTICASTES1C_vS1D_EENS_8epilogue10collective6detail29Sm90TmaWarpSpecializedAdapterINS1H_15DefaultEpilogueISK_SL_SL_NS1G_6thread17LinearCombinationISK_Li1EffLNS1L_9ScaleType4KindE0ELNS_15FloatRoundStyleE2ESK_EENS1_15EpilogueDefaultEEEEEvvEEEEvNT_6ParamsE,@function
        .size           _ZN7cutlass13device_kernelINS_4gemm6kernel13GemmUniversalIN4cute5tupleIJiiiiEEENS1_10collective13CollectiveMmaINS1_34MainloopSm90TmaGmmaWarpSpecializedILi3ENS5_IJNS4_1CILi2EEENSA_ILi1EEESC_EEENS1_35KernelTmaWarpSpecializedCooperativeEEENS5_IJNSA_ILi512EEENSA_ILi32EEENSA_ILi64EEEEEENS_10bfloat16_tENS5_IJlSC_lEEESK_SL_NS4_8TiledMMAINS4_8MMA_AtomIJNS4_4SM904GMMA27MMA_64x32x16_F32BF16BF16_SSILNSP_5MajorE0ELSR_0ELNSP_7ScaleInE1ELSS_1EEEEEENS4_6LayoutISD_NS5_IJSC_NSA_ILi0EEESW_EEEEENS5_IJNS4_10UnderscoreESZ_SZ_EEEEENS4_13SM90_TMA_LOADENS4_14ComposedLayoutINS4_7SwizzleILi3ELi4ELi3EEENS4_18smem_ptr_flag_bitsILi16EEENSV_INS5_IJNSA_ILi8EEESI_EEENS5_IJSI_SC_EEEEEEEvNS4_8identityENS4_23SM90_TMA_LOAD_MULTICASTES1C_vS1D_EENS_8epilogue10collective6detail29Sm90TmaWarpSpecializedAdapterINS1H_15DefaultEpilogueISK_SL_SL_NS1G_6thread17LinearCombinationISK_Li1EffLNS1L_9ScaleType4KindE0ELNS_15FloatRoundStyleE2ESK_EENS1_15EpilogueDefaultEEEEEvvEEEEvNT_6ParamsE,(.L_x_197 - _ZN7cutlass13device_kernelINS_4gemm6kernel13GemmUniversalIN4cute5tupleIJiiiiEEENS1_10collective13CollectiveMmaINS1_34MainloopSm90TmaGmmaWarpSpecializedILi3ENS5_IJNS4_1CILi2EEENSA_ILi1EEESC_EEENS1_35KernelTmaWarpSpecializedCooperativeEEENS5_IJNSA_ILi512EEENSA_ILi32EEENSA_ILi64EEEEEENS_10bfloat16_tENS5_IJlSC_lEEESK_SL_NS4_8TiledMMAINS4_8MMA_AtomIJNS4_4SM904GMMA27MMA_64x32x16_F32BF16BF16_SSILNSP_5MajorE0ELSR_0ELNSP_7ScaleInE1ELSS_1EEEEEENS4_6LayoutISD_NS5_IJSC_NSA_ILi0EEESW_EEEEENS5_IJNS4_10UnderscoreESZ_SZ_EEEEENS4_13SM90_TMA_LOADENS4_14ComposedLayoutINS4_7SwizzleILi3ELi4ELi3EEENS4_18smem_ptr_flag_bitsILi16EEENSV_INS5_IJNSA_ILi8EEESI_EEENS5_IJSI_SC_EEEEEEEvNS4_8identityENS4_23SM90_TMA_LOAD_MULTICASTES1C_vS1D_EENS_8epilogue10collective6detail29Sm90TmaWarpSpecializedAdapterINS1H_15DefaultEpilogueISK_SL_SL_NS1G_6thread17LinearCombinationISK_Li1EffLNS1L_9ScaleType4KindE0ELNS_15FloatRoundStyleE2ESK_EENS1_15EpilogueDefaultEEEEEvvEEEEvNT_6ParamsE)
        .other          _ZN7cutlass13device_kernelINS_4gemm6kernel13GemmUniversalIN4cute5tupleIJiiiiEEENS1_10collective13CollectiveMmaINS1_34MainloopSm90TmaGmmaWarpSpecializedILi3ENS5_IJNS4_1CILi2EEENSA_ILi1EEESC_EEENS1_35KernelTmaWarpSpecializedCooperativeEEENS5_IJNSA_ILi512EEENSA_ILi32EEENSA_ILi64EEEEEENS_10bfloat16_tENS5_IJlSC_lEEESK_SL_NS4_8TiledMMAINS4_8MMA_AtomIJNS4_4SM904GMMA27MMA_64x32x16_F32BF16BF16_SSILNSP_5MajorE0ELSR_0ELNSP_7ScaleInE1ELSS_1EEEEEENS4_6LayoutISD_NS5_IJSC_NSA_ILi0EEESW_EEEEENS5_IJNS4_10UnderscoreESZ_SZ_EEEEENS4_13SM90_TMA_LOADENS4_14ComposedLayoutINS4_7SwizzleILi3ELi4ELi3EEENS4_18smem_ptr_flag_bitsILi16EEENSV_INS5_IJNSA_ILi8EEESI_EEENS5_IJSI_SC_EEEEEEEvNS4_8identityENS4_23SM90_TMA_LOAD_MULTICASTES1C_vS1D_EENS_8epilogue10collective6detail29Sm90TmaWarpSpecializedAdapterINS1H_15DefaultEpilogueISK_SL_SL_NS1G_6thread17LinearCombinationISK_Li1EffLNS1L_9ScaleType4KindE0ELNS_15FloatRoundStyleE2ESK_EENS1_15EpilogueDefaultEEEEEvvEEEEvNT_6ParamsE,@"STO_CUDA_ENTRY STV_DEFAULT"
_ZN7cutlass13device_kernelINS_4gemm6kernel13GemmUniversalIN4cute5tupleIJiiiiEEENS1_10collective13CollectiveMmaINS1_34MainloopSm90TmaGmmaWarpSpecializedILi3ENS5_IJNS4_1CILi2EEENSA_ILi1EEESC_EEENS1_35KernelTmaWarpSpecializedCooperativeEEENS5_IJNSA_ILi512EEENSA_ILi32EEENSA_ILi64EEEEEENS_10bfloat16_tENS5_IJlSC_lEEESK_SL_NS4_8TiledMMAINS4_8MMA_AtomIJNS4_4SM904GMMA27MMA_64x32x16_F32BF16BF16_SSILNSP_5MajorE0ELSR_0ELNSP_7ScaleInE1ELSS_1EEEEEENS4_6LayoutISD_NS5_IJSC_NSA_ILi0EEESW_EEEEENS5_IJNS4_10UnderscoreESZ_SZ_EEEEENS4_13SM90_TMA_LOADENS4_14ComposedLayoutINS4_7SwizzleILi3ELi4ELi3EEENS4_18smem_ptr_flag_bitsILi16EEENSV_INS5_IJNSA_ILi8EEESI_EEENS5_IJSI_SC_EEEEEEEvNS4_8identityENS4_23SM90_TMA_LOAD_MULTICASTES1C_vS1D_EENS_8epilogue10collective6detail29Sm90TmaWarpSpecializedAdapterINS1H_15DefaultEpilogueISK_SL_SL_NS1G_6thread17LinearCombinationISK_Li1EffLNS1L_9ScaleType4KindE0ELNS_15FloatRoundStyleE2ESK_EENS1_15EpilogueDefaultEEEEEvvEEEEvNT_6ParamsE:
[----:B------:R-:W0:Y:S01]  /*0000*/  LDC R1, c[0x0][0x28] ;  /* 0x00000a00ff017b82 */ /* 0x000e220000000800 */
[----:B------:R-:W1:Y:S01]  /*0010*/  S2R R92, SR_TID.X ;  /* 0x00000000005c7919 */ /* 0x000e620000002100 */
[----:B------:R-:W-:Y:S01]  /*0020*/  ELECT P0, URZ, PT ;  /* 0x00000000003f782f */ /* 0x000fe20003800000 */
[----:B------:R-:W-:Y:S01]  /*0030*/  BSSY B0, `(.L_x_0) ;  /* 0x000000f000007945 */ /* 0x000fe20003800000 */
[--C-:B-1----:R-:W-:Y:S02]  /*0040*/  SHF.R.U32.HI R0, RZ, 0x5, R92.reuse ;  /* 0x00000005ff007819 */ /* 0x102fe4000001165c */
[----:B------:R-:W-:-:S03]  /*0050*/  SHF.R.U32.HI R7, RZ, 0x7, R92 ;  /* 0x00000007ff077819 */ /* 0x000fc6000001165c */
[----:B------:R-:W1:Y:S04]  /*0060*/  SHFL.IDX PT, R3, R0, RZ, 0x1f ;  /* 0x00001fff00037589 */ /* 0x000e6800000e0000 */
[----:B------:R2:W3:Y:S01]  /*0070*/  SHFL.IDX PT, R2, R7, RZ, 0x1f ;  /* 0x00001fff07027589 */ /* 0x0004e200000e0000 */
[----:B-1----:R-:W-:-:S13]  /*0080*/  ISETP.NE.OR P0, PT, R3, RZ, !P0 ;  /* 0x000000ff0300720c */ /* 0x002fda0004705670 */
[----:B0-23--:R-:W-:Y:S05]  /*0090*/  @P0 BRA `(.L_x_1) ;  /* 0x0000000000200947 */ /* 0x00dfea0003800000 */
[----:B------:R-:W-:Y:S02]  /*00a0*/  ULDC.64 UR4, c[0x0][0x198] ;  /* 0x0000660000047ab9 */ /* 0x000fe40000000a00 */
[----:B------:R-:W-:Y:S02]  /*00b0*/  UIADD3 UR6, UP0, UR4, 0xf0, URZ ;  /* 0x000000f004067890 */ /* 0x000fe4000ff1e03f */
[----:B------:R-:W-:Y:S02]  /*00c0*/  UIADD3 UR4, UP1, UR4, 0x1f0, URZ ;  /* 0x000001f004047890 */ /* 0x000fe4000ff3e03f */
[----:B------:R-:W-:Y:S02]  /*00d0*/  UIADD3.X UR7, URZ, UR5, URZ, UP0, !UPT ;  /* 0x000000053f077290 */ /* 0x000fe400087fe43f */
[----:B------:R-:W-:-:S07]  /*00e0*/  UIADD3.X UR5, URZ, UR5, URZ, UP1, !UPT ;  /* 0x000000053f057290 */ /* 0x000fce0008ffe43f */
[----:B------:R0:W-:Y:S02]  /*00f0*/  UTMACCTL.PF [UR6] ;  /* 0x00000000060079b9 */ /* 0x0001e40008040000 */
[----:B------:R0:W-:Y:S02]  /*0100*/  UTMACCTL.PF [UR4] ;  /* 0x00000000040079b9 */ /* 0x0001e40008040000 */
[----:B0-----:R-:W-:Y:S01]  /*0110*/  NOP ;  /* 0x0000000000007918 */ /* 0x001fe20000000000 */
.L_x_1:
[----:B------:R-:W-:Y:S05]  /*0120*/  BSYNC B0 ;  /* 0x0000000000007941 */ /* 0x000fea0003800000 */
.L_x_0:
[----:B------:R-:W0:Y:S02]  /*0130*/  SHFL.IDX PT, R5, R0, RZ, 0x1f ;  /* 0x00001fff00057589 */ /* 0x000e2400000e0000 */
[----:B0-----:R-:W-:-:S13]  /*0140*/  ISETP.NE.AND P0, PT, R5, RZ, PT ;  /* 0x000000ff0500720c */ /* 0x001fda0003f05270 */
[----:B------:R-:W-:Y:S05]  /*0150*/  @P0 BRA `(.L_x_2) ;  /* 0x0000000000500947 */ /* 0x000fea0003800000 */
[----:B------:R-:W0:Y:S01]  /*0160*/  S2UR UR8, SR_CgaCtaId ;  /* 0x00000000000879c3 */ /* 0x000e220000008800 */
[----:B------:R-:W-:Y:S01]  /*0170*/  UMOV UR4, 0x400 ;  /* 0x0000040000047882 */ /* 0x000fe20000000000 */
[----:B------:R-:W-:Y:S01]  /*0180*/  UMOV UR5, 0x1 ;  /* 0x0000000100057882 */ /* 0x000fe20000000000 */
[----:B------:R-:W-:Y:S01]  /*0190*/  UMOV UR6, 0x4 ;  /* 0x0000000400067882 */ /* 0x000fe20000000000 */
[----:B------:R-:W-:Y:S01]  /*01a0*/  ELECT P0, URZ, PT ;  /* 0x00000000003f782f */ /* 0x000fe20003800000 */
[----:B------:R-:W-:-:S04]  /*01b0*/  UIADD3 UR6, -UR6, 0x100000, URZ ;  /* 0x0010000006067890 */ /* 0x000fc8000fffe13f */
[----:B------:R-:W-:Y:S02]  /*01c0*/  USHF.L.U32 UR7, UR6, 0xb, URZ ;  /* 0x0000000b06077899 */ /* 0x000fe4000800063f */
[----:B------:R-:W-:Y:S02]  /*01d0*/  USHF.L.U32 UR6, UR6, 0x1, URZ ;  /* 0x0000000106067899 */ /* 0x000fe4000800063f */
[----:B0-----:R-:W-:Y:S02]  /*01e0*/  ULEA UR8, UR8, UR4, 0x18 ;  /* 0x0000000408087291 */ /* 0x001fe4000f8ec03f */
[----:B------:R-:W-:-:S04]  /*01f0*/  UIADD3 UR4, -UR5, 0x100000, URZ ;  /* 0x0010000005047890 */ /* 0x000fc8000fffe13f */
[----:B------:R-:W-:Y:S02]  /*0200*/  USHF.L.U32 UR5, UR4, 0xb, URZ ;  /* 0x0000000b04057899 */ /* 0x000fe4000800063f */
[----:B------:R-:W-:Y:S01]  /*0210*/  USHF.L.U32 UR4, UR4, 0x1, URZ ;  /* 0x0000000104047899 */ /* 0x000fe2000800063f */
[----:B------:R-:W0:Y:S11]  /*0220*/  FENCE.VIEW.ASYNC.S ;  /* 0x00000000000073c6 */ /* 0x000e360000000000 */
[----:B0-----:R0:W1:Y:S01]  /*0230*/  SYNCS.EXCH.64 URZ, [UR8], UR4 ;  /* 0x00000004083f75b2 */ /* 0x0010620008000100 */
[----:B------:R0:W2:Y:S01]  /*0240*/  SYNCS.EXCH.64 URZ, [UR8+0x18], UR6 ;  /* 0x00001806083f75b2 */ /* 0x0000a20008000100 */
[----:B------:R0:W3:Y:S01]  /*0250*/  SYNCS.EXCH.64 URZ, [UR8+0x8], UR4 ;  /* 0x00000804083f75b2 */ /* 0x0000e20008000100 */
[----:B------:R0:W4:Y:S01]  /*0260*/  SYNCS.EXCH.64 URZ, [UR8+0x20], UR6 ;  /* 0x00002006083f75b2 */ /* 0x0001220008000100 */
[----:B------:R0:W0:Y:S01]  /*0270*/  SYNCS.EXCH.64 URZ, [UR8+0x10], UR4 ;  /* 0x00001004083f75b2 */ /* 0x0000220008000100 */
[----:B------:R0:W0:Y:S01]  /*0280*/  SYNCS.EXCH.64 URZ, [UR8+0x28], UR6 ;  /* 0x00002806083f75b2 */ /* 0x0000220008000100 */
[----:B------:R-:W-:Y:S01]  /*0290*/  NOP ;  /* 0x0000000000007918 */ /* 0x000fe20000000000 */
.L_x_2:
[----:B------:R-:W-:Y:S01]  /*02a0*/  SHF.R.S32.HI R9, RZ, 0x1f, R92 ;  /* 0x0000001fff097819 */ /* 0x000fe2000001145c */
[----:B------:R-:W5:Y:S01]  /*02b0*/  SHFL.IDX PT, R0, R0, RZ, 0x1f ;  /* 0x00001fff00007589 */ /* 0x000f6200000e0000 */
[----:B0-----:R-:W0:Y:S01]  /*02c0*/  S2UR UR8, SR_CTAID.X ;  /* 0x00000000000879c3 */ /* 0x001e220000002500 */
[----:B------:R-:W-:Y:S02]  /*02d0*/  ELECT P0, URZ, PT ;  /* 0x00000000003f782f */ /* 0x000fe40003800000 */
[----:B------:R-:W-:Y:S01]  /*02e0*/  LEA.HI R9, R9, R92, RZ, 0x7 ;  /* 0x0000005c09097211 */ /* 0x000fe200078f38ff */
[----:B------:R-:W1:Y:S01]  /*02f0*/  S2R R4, SR_CTAID.Y ;  /* 0x0000000000047919 */ /* 0x000e620000002600 */
[----:B------:R-:W-:Y:S01]  /*0300*/  SHF.R.S32.HI R6, RZ, 0x1f, R5 ;  /* 0x0000001fff067819 */ /* 0x000fe20000011405 */
[----:B------:R-:W-:Y:S01]  /*0310*/  ULDC UR4, c[0x0][0x150] ;  /* 0x0000540000047ab9 */ /* 0x000fe20000000800 */
[----:B------:R-:W-:Y:S01]  /*0320*/  LOP3.LUT R9, R9, 0xffffff80, RZ, 0xc0, !PT ;  /* 0xffffff8009097812 */ /* 0x000fe200078ec0ff */
[----:B------:R-:W-:Y:S01]  /*0330*/  NOP ;  /* 0x0000000000007918 */ /* 0x000fe20000000000 */
[----:B------:R-:W-:Y:S01]  /*0340*/  LEA.HI R6, R6, R5, RZ, 0x2 ;  /* 0x0000000506067211 */ /* 0x000fe200078f10ff */
[----:B------:R-:W2:Y:S01]  /*0350*/  LDC R11, c[0x0][0x144] ;  /* 0x00005100ff0b7b82 */ /* 0x000ea20000000800 */
[----:B------:R-:W-:Y:S01]  /*0360*/  NOP ;  /* 0x0000000000007918 */ /* 0x000fe20000000000 */
[----:B------:R-:W-:Y:S01]  /*0370*/  IMAD.IADD R8, R92, 0x1, -R9 ;  /* 0x000000015c087824 */ /* 0x000fe200078e0a09 */
[----:B------:R-:W-:Y:S01]  /*0380*/  LOP3.LUT R6, R6, 0x3ffffffc, RZ, 0xc0, !PT ;  /* 0x3ffffffc06067812 */ /* 0x000fe200078ec0ff */
[----:B------:R-:W-:Y:S01]  /*0390*/  IMAD.MOV.U32 R22, RZ, RZ, 0x1 ;  /* 0x00000001ff167424 */ /* 0x000fe200078e00ff */
[----:B------:R-:W-:-:S02]  /*03a0*/  ISETP.NE.AND P3, PT, R2, RZ, PT ;  /* 0x000000ff0200720c */ /* 0x000fc40003f65270 */
[----:B------:R-:W-:Y:S01]  /*03b0*/  SHF.R.S32.HI R9, RZ, 0x1f, R8 ;  /* 0x0000001fff097819 */ /* 0x000fe20000011408 */
[----:B------:R-:W-:Y:S01]  /*03c0*/  IMAD.IADD R6, R5, 0x1, -R6 ;  /* 0x0000000105067824 */ /* 0x000fe200078e0a06 */
[----:B------:R-:W3:Y:S02]  /*03d0*/  LDC R13, c[0x0][0x140] ;  /* 0x00005000ff0d7b82 */ /* 0x000ee40000000800 */
[----:B------:R-:W-:Y:S02]  /*03e0*/  LEA.HI R9, R9, R8, RZ, 0x3 ;  /* 0x0000000809097211 */ /* 0x000fe400078f18ff */
[----:B-----5:R-:W-:Y:S02]  /*03f0*/  ISETP.NE.OR P0, PT, R0, RZ, !P0 ;  /* 0x000000ff0000720c */ /* 0x020fe40004705670 */
[----:B------:R-:W-:Y:S02]  /*0400*/  SHF.R.S32.HI R0, RZ, 0x3, R9 ;  /* 0x00000003ff007819 */ /* 0x000fe40000011409 */
[----:B0-----:R-:W-:-:S02]  /*0410*/  I2FP.F32.U32 R10, UR8 ;  /* 0x00000008000a7c45 */ /* 0x001fc40008201000 */
[----:B------:R-:W-:-:S03]  /*0420*/  SHF.R.S32.HI R9, RZ, 0x1f, R9 ;  /* 0x0000001fff097819 */ /* 0x000fc60000011409 */
[----:B------:R-:W-:Y:S01]  /*0430*/  FMUL R10, R10, UR4 ;  /* 0x000000040a0a7c20 */ /* 0x000fe20008400000 */
[----:B------:R-:W-:Y:S01]  /*0440*/  LEA.HI R9, R9, R0, RZ, 0x2 ;  /* 0x0000000009097211 */ /* 0x000fe200078f10ff */
[----:B------:R-:W-:Y:S01]  /*0450*/  ULDC UR4, c[0x0][0x154] ;  /* 0x0000550000047ab9 */ /* 0x000fe20000000800 */
[----:B-1----:R-:W-:Y:S01]  /*0460*/  I2FP.F32.U32 R12, R4 ;  /* 0x00000004000c7245 */ /* 0x002fe20000201000 */
[----:B------:R-:W-:Y:S01]  /*0470*/  VOTEU.ALL UP0, P0 ;  /* 0x00000000003f7886 */ /* 0x000fe20000000000 */
[----:B------:R-:W-:Y:S01]  /*0480*/  LOP3.LUT R9, R9, 0xfffffffc, RZ, 0xc0, !PT ;  /* 0xfffffffc09097812 */ /* 0x000fe200078ec0ff */
[----:B------:R-:W0:Y:S01]  /*0490*/  F2I.U32.TRUNC.NTZ R10, R10 ;  /* 0x0000000a000a7305 */ /* 0x000e22000020f000 */
[----:B------:R-:W-:Y:S01]  /*04a0*/  VOTEU.ALL UP1, P0 ;  /* 0x00000000003f7886 */ /* 0x000fe20000020000 */
[----:B------:R-:W-:Y:S01]  /*04b0*/  FMUL R12, R12, UR4 ;  /* 0x000000040c0c7c20 */ /* 0x000fe20008400000 */
[----:B------:R-:W1:Y:S01]  /*04c0*/  @!UP0 S2UR UR7, SR_CgaCtaId ;  /* 0x00000000000789c3 */ /* 0x000e620000008800 */
[----:B------:R-:W-:Y:S01]  /*04d0*/  IMAD.IADD R9, R0, 0x1, -R9 ;  /* 0x0000000100097824 */ /* 0x000fe200078e0a09 */
[----:B------:R-:W-:Y:S01]  /*04e0*/  SHF.R.S32.HI R0, RZ, 0x1f, R3 ;  /* 0x0000001fff007819 */ /* 0x000fe20000011403 */
[----:B------:R-:W-:Y:S01]  /*04f0*/  UMOV UR4, 0x20 ;  /* 0x0000002000047882 */ /* 0x000fe20000000000 */
[----:B------:R-:W-:Y:S01]  /*0500*/  @!UP0 UMOV UR6, 0x400 ;  /* 0x0000040000068882 */ /* 0x000fe20000000000 */
[----:B------:R-:W-:Y:S01]  /*0510*/  IMAD R19, R6, 0x4, R9 ;  /* 0x0000000406137824 */ /* 0x000fe200078e0209 */
[----:B------:R-:W5:Y:S01]  /*0520*/  F2I.U32.TRUNC.NTZ R12, R12 ;  /* 0x0000000c000c7305 */ /* 0x000f62000020f000 */
[----:B------:R-:W-:Y:S01]  /*0530*/  LEA.HI R0, R0, R3, RZ, 0x2 ;  /* 0x0000000300007211 */ /* 0x000fe200078f10ff */
[----:B------:R-:W4:Y:S01]  /*0540*/  LDC R9, c[0x0][0x148] ;  /* 0x00005200ff097b82 */ /* 0x000f220000000800 */
[----:B------:R-:W-:-:S04]  /*0550*/  @!UP0 UIADD3 UR4, -UR4, 0x100000, URZ ;  /* 0x0010000004048890 */ /* 0x000fc8000fffe13f */
[----:B------:R-:W-:Y:S02]  /*0560*/  @!UP0 USHF.L.U32 UR5, UR4, 0xb, URZ ;  /* 0x0000000b04058899 */ /* 0x000fe4000800063f */
[----:B------:R-:W-:Y:S01]  /*0570*/  @!UP0 USHF.L.U32 UR4, UR4, 0x1, URZ ;  /* 0x0000000104048899 */ /* 0x000fe2000800063f */
[----:B------:R-:W-:Y:S01]  /*0580*/  LEA.HI R6, R19, R19, RZ, 0x1 ;  /* 0x0000001313067211 */ /* 0x000fe200078f08ff */
[----:B0-----:R-:W-:Y:S01]  /*0590*/  IMAD.MOV R14, RZ, RZ, -R10 ;  /* 0x000000ffff0e7224 */ /* 0x001fe200078e0a0a */
[----:B------:R-:W-:Y:S02]  /*05a0*/  LOP3.LUT R0, R0, 0xfffffffc, RZ, 0xc0, !PT ;  /* 0xfffffffc00007812 */ /* 0x000fe400078ec0ff */
[----:B------:R-:W-:Y:S01]  /*05b0*/  LOP3.LUT R10, R6, 0xfffffffe, RZ, 0xc0, !PT ;  /* 0xfffffffe060a7812 */ /* 0x000fe200078ec0ff */
[----:B--2---:R-:W-:Y:S01]  /*05c0*/  IMAD R6, R11, R14, UR8 ;  /* 0x000000080b067e24 */ /* 0x004fe2000f8e020e */
[----:B---3--:R-:W-:Y:S01]  /*05d0*/  ISETP.EQ.U32.AND P2, PT, R13, 0x1, PT ;  /* 0x000000010d00780c */ /* 0x008fe20003f42070 */
[----:B------:R-:W-:-:S02]  /*05e0*/  IMAD.IADD R3, R3, 0x1, -R0 ;  /* 0x0000000103037824 */ /* 0x000fc400078e0a00 */
[C---:B------:R-:W-:Y:S02]  /*05f0*/  IMAD.IADD R11, R19.reuse, 0x1, -R10 ;  /* 0x00000001130b7824 */ /* 0x040fe400078e0a0a */
[----:B------:R-:W-:Y:S01]  /*0600*/  IMAD.SHL.U32 R10, R19, 0x4, RZ ;  /* 0x00000004130a7824 */ /* 0x000fe200078e00ff */
[----:B------:R-:W-:Y:S01]  /*0610*/  ISETP.NE.AND P1, PT, R3, 0x3, PT ;  /* 0x000000030300780c */ /* 0x000fe20003f25270 */
[----:B-----5:R-:W-:Y:S01]  /*0620*/  IMAD.MOV R23, RZ, RZ, -R12 ;  /* 0x000000ffff177224 */ /* 0x020fe200078e0a0c */
[----:B------:R-:W-:Y:S01]  /*0630*/  ISETP.NE.AND P4, PT, R11, R6, PT ;  /* 0x000000060b00720c */ /* 0x000fe20003f85270 */
[----:B-1----:R-:W-:Y:S01]  /*0640*/  @!UP0 ULEA UR6, UR7, UR6, 0x18 ;  /* 0x0000000607068291 */ /* 0x002fe2000f8ec03f */
[----:B------:R-:W-:Y:S01]  /*0650*/  LOP3.LUT R19, R19, 0xc, R10, 0x78, !PT ;  /* 0x0000000c13137812 */ /* 0x000fe200078e780a */
[----:B------:R-:W-:Y:S01]  /*0660*/  VOTEU.ALL UP0, P0 ;  /* 0x00000000003f7886 */ /* 0x000fe20000000000 */
[----:B------:R-:W-:Y:S01]  /*0670*/  LOP3.LUT P0, RZ, R8, 0x7, RZ, 0xc0, !PT ;  /* 0x0000000708ff7812 */ /* 0x000fe2000780c0ff */
[----:B------:R-:W-:Y:S01]  /*0680*/  VIADD R8, R2, 0xffffffff ;  /* 0xffffffff02087836 */ /* 0x000fe20000000000 */
[----:B------:R-:W-:Y:S01]  /*0690*/  ISETP.EQ.OR P1, PT, R3, RZ, !P1 ;  /* 0x000000ff0300720c */ /* 0x000fe20004f22670 */
[----:B----4-:R-:W-:Y:S01]  /*06a0*/  IMAD R11, R9, R23, R4 ;  /* 0x00000017090b7224 */ /* 0x010fe200078e0204 */
[----:B------:R-:W-:-:S02]  /*06b0*/  ISETP.LT.U32.AND P0, PT, R19, 0x2, !P0 ;  /* 0x000000021300780c */ /* 0x000fc40004701070 */
[----:B------:R-:W-:Y:S02]  /*06c0*/  ISETP.EQ.AND P1, PT, R2, RZ, P1 ;  /* 0x000000ff0200720c */ /* 0x000fe40000f22270 */
[----:B------:R-:W-:Y:S01]  /*06d0*/  ISETP.GE.U32.AND P6, PT, R8, 0x2, PT ;  /* 0x000000020800780c */ /* 0x000fe20003fc6070 */
[----:B------:R-:W0:Y:S02]  /*06e0*/  FENCE.VIEW.ASYNC.S ;  /* 0x00000000000073c6 */ /* 0x000e240000000000 */
[----:B0-----:R0:W1:Y:S01]  /*06f0*/  @!UP0 SYNCS.EXCH.64 URZ, [UR6+0x40], UR4 ;  /* 0x00004004063f85b2 */ /* 0x0010620008000100 */
[----:B------:R-:W-:Y:S02]  /*0700*/  @P4 LEA.HI R0, R19, R19, RZ, 0x1 ;  /* 0x0000001313004211 */ /* 0x000fe400078f08ff */
[----:B------:R-:W-:Y:S02]  /*0710*/  SEL R18, RZ, 0x1, !P1 ;  /* 0x00000001ff127807 */ /* 0x000fe40004800000 */
[----:B------:R-:W-:-:S02]  /*0720*/  @P4 SHF.R.S32.HI R0, RZ, 0x1, R0 ;  /* 0x00000001ff004819 */ /* 0x000fc40000011400 */
[----:B------:R-:W-:Y:S02]  /*0730*/  SEL R18, R18, 0x2, P6 ;  /* 0x0000000212127807 */ /* 0x000fe40003000000 */
[----:B------:R-:W-:Y:S02]  /*0740*/  @P4 ISETP.NE.AND P5, PT, R0, R11, PT ;  /* 0x0000000b0000420c */ /* 0x000fe40003fa5270 */
[----:B------:R-:W-:Y:S02]  /*0750*/  SEL R11, RZ, 0x1, !P0 ;  /* 0x00000001ff0b7807 */ /* 0x000fe40004000000 */
[----:B------:R-:W-:Y:S02]  /*0760*/  @P4 SEL R22, RZ, 0x1, P5 ;  /* 0x00000001ff164807 */ /* 0x000fe40002800000 */
[----:B------:R-:W-:Y:S01]  /*0770*/  LOP3.LUT R0, R92, 0x7f, RZ, 0xc0, !PT ;  /* 0x0000007f5c007812 */ /* 0x000fe200078ec0ff */
[----:B------:R0:W2:Y:S01]  /*0780*/  @!UP1 SYNCS.EXCH.64 URZ, [UR6+0x48], UR4 ;  /* 0x00004804063f95b2 */ /* 0x0000a20008000100 */
[----:B------:R-:W-:Y:S01]  /*0790*/  LOP3.LUT R22, R22, R11, RZ, 0xc0, !PT ;  /* 0x0000000b16167212 */ /* 0x000fe200078ec0ff */
[----:B------:R-:W-:Y:S01]  /*07a0*/  NOP ;  /* 0x0000000000007918 */ /* 0x000fe20000000000 */
[----:B------:R-:W-:Y:S05]  /*07b0*/  @!P2 BRA `(.L_x_3) ;  /* 0x000000000008a947 */ /* 0x000fea0003800000 */
[----:B-12---:R-:W-:Y:S01]  /*07c0*/  UCGABAR_ARV ;  /* 0x00000000000079c7 */ /* 0x006fe20008000000 */
[----:B------:R-:W-:Y:S05]  /*07d0*/  BRA `(.L_x_4) ;  /* 0x0000000000047947 */ /* 0x000fea0003800000 */
.L_x_3:
[----:B-12---:R-:W-:Y:S01]  /*07e0*/  NOP ;  /* 0x0000000000007918 */ /* 0x006fe20000000000 */
.L_x_4:
[----:B------:R-:W1:Y:S01]  /*07f0*/  LDC R2, c[0x0][0x65c] ;  /* 0x00019700ff027b82 */ /* 0x000e620000000800 */
[----:B------:R-:W-:Y:S02]  /*0800*/  IMAD.U32 R10, RZ, RZ, UR8 ;  /* 0x00000008ff0a7e24 */ /* 0x000fe4000f8e00ff */
[----:B------:R-:W-:Y:S01]  /*0810*/  IMAD.MOV.U32 R11, RZ, RZ, RZ ;  /* 0x000000ffff0b7224 */ /* 0x000fe200078e00ff */
[----:B-1----:R-:W-:-:S04]  /*0820*/  ISETP.NE.AND P1, PT, R2, 0x1, PT ;  /* 0x000000010200780c */ /* 0x002fc80003f25270 */
[----:B------:R-:W-:-:S09]  /*0830*/  P2R R5, PR, RZ, 0x2 ;  /* 0x00000002ff057803 */ /* 0x000fd20000000000 */
[----:B------:R-:W1:Y:S01]  /*0840*/  @P1 LDC R17, c[0x0][0x10] ;  /* 0x00000400ff111b82 */ /* 0x000e620000000800 */
[----:B------:R-:W-:Y:S02]  /*0850*/  @P1 IMAD.MOV.U32 R5, RZ, RZ, RZ ;  /* 0x000000ffff051224 */ /* 0x000fe400078e00ff */
[----:B------:R-:W-:-:S05]  /*0860*/  @P1 IMAD.MOV.U32 R15, RZ, RZ, RZ ;  /* 0x000000ffff0f1224 */ /* 0x000fca00078e00ff */
[----:B------:R-:W2:Y:S01]  /*0870*/  @!P1 LDC R13, c[0x0][0xc] ;  /* 0x00000300ff0d9b82 */ /* 0x000ea20000000800 */
[----:B0-----:R-:W-:Y:S01]  /*0880*/  ULDC UR4, c[0x0][0xc] ;  /* 0x0000030000047ab9 */ /* 0x001fe20000000800 */
[----:B------:R-:W-:Y:S01]  /*0890*/  ULDC UR5, c[0x0][0x10] ;  /* 0x0000040000057ab9 */ /* 0x000fe20000000800 */
[----:B------:R-:W-:Y:S01]  /*08a0*/  ULDC UR6, c[0x0][0x14] ;  /* 0x0000050000067ab9 */ /* 0x000fe20000000800 */
[----:B------:R-:W-:-:S04]  /*08b0*/  UIMAD.WIDE.U32 UR4, UR4, UR5, URZ ;  /* 0x00000005040472a5 */ /* 0x000fc8000f8e003f */
[----:B------:R-:W-:Y:S02]  /*08c0*/  UIMAD.WIDE.U32 UR52, UR4, UR6, URZ ;  /* 0x00000006043472a5 */ /* 0x000fe4000f8e003f */
[----:B------:R-:W-:-:S04]  /*08d0*/  UIMAD UR38, UR5, UR6, URZ ;  /* 0x00000006052672a4 */ /* 0x000fc8000f8e023f */
[----:B------:R-:W-:Y:S01]  /*08e0*/  UIADD3 UR38, UR53, UR38, URZ ;  /* 0x0000002635267290 */ /* 0x000fe2000fffe03f */
[----:B-1----:R-:W-:-:S04]  /*08f0*/  @P1 IMAD.WIDE.U32 R16, R17, UR8, R4 ;  /* 0x0000000811101c25 */ /* 0x002fc8000f8e0004 */
[----:B------:R-:W-:Y:S02]  /*0900*/  @P1 IMAD.IADD R17, R17, 0x1, R15 ;  /* 0x0000000111111824 */ /* 0x000fe400078e020f */
[----:B--2---:R-:W-:-:S04]  /*0910*/  @!P1 IMAD.WIDE.U32 R10, R4, R13, R10 ;  /* 0x0000000d040a9225 */ /* 0x004fc800078e000a */
[----:B------:R-:W-:Y:S02]  /*0920*/  @!P1 IMAD.MOV.U32 R16, RZ, RZ, R10 ;  /* 0x000000ffff109224 */ /* 0x000fe400078e000a */
[----:B------:R-:W-:Y:S01]  /*0930*/  @!P1 IMAD.MOV.U32 R17, RZ, RZ, R11 ;  /* 0x000000ffff119224 */ /* 0x000fe200078e000b */
[----:B------:R-:W-:Y:S06]  /*0940*/  @!P2 BRA `(.L_x_5) ;  /* 0x00000000000ca947 */ /* 0x000fec0003800000 */
[----:B------:R-:W-:Y:S01]  /*0950*/  UCGABAR_WAIT ;  /* 0x0000000000007dc7 */ /* 0x000fe20008000000 */
[----:B------:R-:W-:Y:S01]  /*0960*/  CCTL.IVALL ;  /* 0x00000000ff00798f */ /* 0x000fe20002000000 */
[----:B------:R-:W-:Y:S05]  /*0970*/  BRA `(.L_x_6) ;  /* 0x0000000000047947 */ /* 0x000fea0003800000 */
.L_x_5:
[----:B------:R-:W-:Y:S06]  /*0980*/  BAR.SYNC.DEFER_BLOCKING 0x0 ;  /* 0x0000000000007b1d */ /* 0x000fec0000010000 */
.L_x_6:
[----:B------:R-:W-:Y:S05]  /*0990*/  @!P3 BRA `(.L_x_7) ;  /* 0x000000780000b947 */ /* 0x000fea0003800000 */
[----:B------:R-:W-:-:S13]  /*09a0*/  ISETP.GT.U32.AND P0, PT, R8, 0x1, PT ;  /* 0x000000010800780c */ /* 0x000fda0003f04070 */
[----:B------:R-:W-:Y:S05]  /*09b0*/  @P0 EXIT ;  /* 0x000000000000094d */ /* 0x000fea0003800000 */
[----:B------:R-:W-:Y:S01]  /*09c0*/  ULDC.64 UR4, c[0x0][0x650] ;  /* 0x0001940000047ab9 */ /* 0x000fe20000000a00 */
[----:B------:R-:W-:Y:S01]  /*09d0*/  PRMT R3, RZ, 0x7610, R3 ;  /* 0x00007610ff037816 */ /* 0x000fe20000000003 */
[----:B------:R-:W-:Y:S01]  /*09e0*/  IMAD.MOV.U32 R97, RZ, RZ, -0x1 ;  /* 0xffffffffff617424 */ /* 0x000fe200078e00ff */
[----:B------:R-:W-:Y:S01]  /*09f0*/  ISETP.GE.U32.AND P0, PT, R16, UR4, PT ;  /* 0x0000000410007c0c */ /* 0x000fe2000bf06070 */
[----:B------:R-:W-:Y:S02]  /*0a00*/  IMAD.MOV.U32 R96, RZ, RZ, -0x1 ;  /* 0xffffffffff607424 */ /* 0x000fe400078e00ff */
[----:B------:R-:W-:Y:S01]  /*0a10*/  IMAD.MOV.U32 R95, RZ, RZ, -0x1 ;  /* 0xffffffffff5f7424 */ /* 0x000fe200078e00ff */
[----:B------:R-:W-:-:S13]  /*0a20*/  ISETP.GE.U32.AND.EX P0, PT, R17, UR5, PT, P0 ;  /* 0x0000000511007c0c */ /* 0x000fda000bf06100 */
[----:B------:R-:W-:Y:S05]  /*0a30*/  @P0 BRA `(.L_x_8) ;  /* 0x0000000400280947 */ /* 0x000fea0003800000 */
[----:B------:R-:W0:Y:S01]  /*0a40*/  LDC.64 R24, c[0x0][0x628] ;  /* 0x00018a00ff187b82 */ /* 0x000e220000000a00 */
[----:B------:R-:W-:Y:S02]  /*0a50*/  IMAD.MOV.U32 R10, RZ, RZ, R16 ;  /* 0x000000ffff0a7224 */ /* 0x000fe400078e0010 */
[----:B------:R-:W-:-:S05]  /*0a60*/  IMAD.MOV.U32 R11, RZ, RZ, R17 ;  /* 0x000000ffff0b7224 */ /* 0x000fca00078e0011 */
[----:B------:R-:W1:Y:S08]  /*0a70*/  LDC R8, c[0x0][0x630] ;  /* 0x00018c00ff087b82 */ /* 0x000e700000000800 */
[----:B------:R-:W2:Y:S01]  /*0a80*/  LDC.64 R26, c[0x0][0x620] ;  /* 0x00018800ff1a7b82 */ /* 0x000ea20000000a00 */
[----:B0-----:R-:W-:-:S04]  /*0a90*/  ISETP.NE.U32.AND P0, PT, R24, RZ, PT ;  /* 0x000000ff1800720c */ /* 0x001fc80003f05070 */
[----:B------:R-:W-:-:S13]  /*0aa0*/  ISETP.NE.AND.EX P0, PT, R25, RZ, PT, P0 ;  /* 0x000000ff1900720c */ /* 0x000fda0003f05300 */
[----:B-12---:R-:W-:Y:S05]  /*0ab0*/  @!P0 BRA `(.L_x_9) ;  /* 0x0000000000288947 */ /* 0x006fea0003800000 */
[----:B------:R-:W0:Y:S02]  /*0ac0*/  LDC R3, c[0x0][0x634] ;  /* 0x00018d00ff037b82 */ /* 0x000e240000000800 */
[----:B0-----:R-:W-:-:S05]  /*0ad0*/  IADD3 R3, P0, R16, R3, RZ ;  /* 0x0000000310037210 */ /* 0x001fca0007f1e0ff */
[----:B------:R-:W-:-:S04]  /*0ae0*/  IMAD.X R21, RZ, RZ, R17, P0 ;  /* 0x000000ffff157224 */ /* 0x000fc800000e0611 */
[----:B------:R-:W-:-:S04]  /*0af0*/  IMAD.WIDE.U32 R10, R21, R24, RZ ;  /* 0x00000018150a7225 */ /* 0x000fc800078e00ff */
[----:B------:R-:W-:-:S04]  /*0b00*/  IMAD.WIDE.U32 R12, P0, R3, R25, R10 ;  /* 0x00000019030c7225 */ /* 0x000fc8000780000a */
[----:B------:R-:W-:-:S04]  /*0b10*/  IMAD.WIDE.U32 R10, R3, R24, RZ ;  /* 0x00000018030a7225 */ /* 0x000fc800078e00ff */
[----:B------:R-:W-:Y:S01]  /*0b20*/  IMAD.X R15, RZ, RZ, RZ, P0 ;  /* 0x000000ffff0f7224 */ /* 0x000fe200000e06ff */
[----:B------:R-:W-:Y:S01]  /*0b30*/  IADD3 RZ, P0, R11, R12, RZ ;  /* 0x0000000c0bff7210 */ /* 0x000fe20007f1e0ff */
[----:B------:R-:W-:-:S04]  /*0b40*/  IMAD.MOV.U32 R14, RZ, RZ, R13 ;  /* 0x000000ffff0e7224 */ /* 0x000fc800078e000d */
[----:B------:R-:W-:-:S08]  /*0b50*/  IMAD.WIDE.U32.X R10, R21, R25, R14, P0 ;  /* 0x00000019150a7225 */ /* 0x000fd000000e040e */
.L_x_9:
[----:B------:R-:W0:Y:S01]  /*0b60*/  LDC.64 R30, c[0x0][0x640] ;  /* 0x00019000ff1e7b82 */ /* 0x000e220000000a00 */
[-CC-:B------:R-:W-:Y:S01]  /*0b70*/  SHF.R.U64 R95, R10, R8.reuse, R11.reuse ;  /* 0x000000080a5f7219 */ /* 0x180fe2000000120b */
[----:B------:R-:W-:Y:S01]  /*0b80*/  IMAD R29, R9, R23, R4 ;  /* 0x00000017091d7224 */ /* 0x000fe200078e0204 */
[----:B------:R-:W-:Y:S01]  /*0b90*/  SHF.R.U32.HI R3, RZ, R8, R11 ;  /* 0x00000008ff037219 */ /* 0x000fe2000001160b */
[----:B------:R-:W-:Y:S01]  /*0ba0*/  IMAD.MOV.U32 R23, RZ, RZ, 0x1 ;  /* 0x00000001ff177424 */ /* 0x000fe200078e00ff */
[----:B------:R-:W-:-:S03]  /*0bb0*/  IADD3 R5, P0, RZ, -R95, RZ ;  /* 0x8000005fff057210 */ /* 0x000fc60007f1e0ff */
[----:B------:R-:W1:Y:S02]  /*0bc0*/  LDC R12, c[0x0][0x618] ;  /* 0x00018600ff0c7b82 */ /* 0x000e640000000800 */
[----:B------:R-:W-:Y:S02]  /*0bd0*/  IMAD.X R3, RZ, RZ, ~R3, P0 ;  /* 0x000000ffff037224 */ /* 0x000fe400000e0e03 */
[----:B------:R-:W-:-:S04]  /*0be0*/  IMAD.WIDE.U32 R10, R5, R26, R16 ;  /* 0x0000001a050a7225 */ /* 0x000fc800078e0010 */
[----:B------:R-:W2:Y:S01]  /*0bf0*/  LDC R20, c[0x0][0x608] ;  /* 0x00018200ff147b82 */ /* 0x000ea20000000800 */
[----:B------:R-:W-:Y:S02]  /*0c00*/  IMAD R8, R3, R26, RZ ;  /* 0x0000001a03087224 */ /* 0x000fe400078e02ff */
[----:B------:R-:W-:Y:S02]  /*0c10*/  IMAD.MOV.U32 R3, RZ, RZ, -0x1 ;  /* 0xffffffffff037424 */ /* 0x000fe400078e00ff */
[----:B------:R-:W-:-:S03]  /*0c20*/  IMAD R5, R5, R27, R8 ;  /* 0x0000001b05057224 */ /* 0x000fc600078e0208 */
[----:B------:R-:W3:Y:S01]  /*0c30*/  LDC R28, c[0x0][0x658] ;  /* 0x00019600ff1c7b82 */ /* 0x000ee20000000800 */
[----:B------:R-:W-:Y:S01]  /*0c40*/  IMAD.IADD R5, R11, 0x1, R5 ;  /* 0x000000010b057824 */ /* 0x000fe200078e0205 */
[----:B0-----:R-:W-:-:S04]  /*0c50*/  ISETP.NE.U32.AND P0, PT, R30, RZ, PT ;  /* 0x000000ff1e00720c */ /* 0x001fc80003f05070 */
[----:B------:R-:W-:Y:S02]  /*0c60*/  ISETP.NE.AND.EX P0, PT, R31, RZ, PT, P0 ;  /* 0x000000ff1f00720c */ /* 0x000fe40003f05300 */
[----:B------:R-:W0:Y:S01]  /*0c70*/  LDC R24, c[0x0][0x600] ;  /* 0x00018000ff187b82 */ /* 0x000e220000000800 */
[-CC-:B-1----:R-:W-:Y:S02]  /*0c80*/  SHF.R.U64 R14, R10, R12.reuse, R5.reuse ;  /* 0x0000000c0a0e7219 */ /* 0x182fe40000001205 */
[----:B------:R-:W-:-:S05]  /*0c90*/  SHF.R.U32.HI R5, RZ, R12, R5 ;  /* 0x0000000cff057219 */ /* 0x000fca0000011605 */
[----:B------:R-:W1:Y:S01]  /*0ca0*/  LDC R15, c[0x0][0x648] ;  /* 0x00019200ff0f7b82 */ /* 0x000e620000000800 */
[-CC-:B--2---:R-:W-:Y:S02]  /*0cb0*/  SHF.R.U64 R27, R14, R20.reuse, R5.reuse ;  /* 0x000000140e1b7219 */ /* 0x184fe40000001205 */
[----:B------:R-:W-:-:S05]  /*0cc0*/  SHF.R.U32.HI R5, RZ, R20, R5 ;  /* 0x00000014ff057219 */ /* 0x000fca0000011605 */
[----:B------:R-:W2:Y:S01]  /*0cd0*/  LDC R21, c[0x0][0x638] ;  /* 0x00018e00ff157b82 */ /* 0x000ea20000000800 */
[-CC-:B---3--:R-:W-:Y:S02]  /*0ce0*/  SHF.R.U64 R20, R27, R28.reuse, R5.reuse ;  /* 0x0000001c1b147219 */ /* 0x188fe40000001205 */
[-C--:B------:R-:W-:Y:S02]  /*0cf0*/  SHF.L.U32 R3, R3, R28.reuse, RZ ;  /* 0x0000001c03037219 */ /* 0x080fe400000006ff */
[----:B------:R-:W-:Y:S01]  /*0d00*/  SHF.R.U32.HI R5, RZ, R28, R5 ;  /* 0x0000001cff057219 */ /* 0x000fe20000011605 */
[----:B------:R-:W-:Y:S01]  /*0d10*/  IMAD.MOV.U32 R4, RZ, RZ, R20 ;  /* 0x000000ffff047224 */ /* 0x000fe200078e0014 */
[----:B------:R-:W-:Y:S01]  /*0d20*/  LOP3.LUT R12, RZ, R3, RZ, 0x33, !PT ;  /* 0x00000003ff0c7212 */ /* 0x000fe200078e33ff */
[----:B------:R-:W3:Y:S01]  /*0d30*/  LDC R25, c[0x0][0x610] ;  /* 0x00018400ff197b82 */ /* 0x000ee20000000800 */
[----:B------:R-:W-:Y:S05]  /*0d40*/  @!P0 BRA `(.L_x_10) ;  /* 0x0000000000288947 */ /* 0x000fea0003800000 */
[----:B------:R-:W4:Y:S02]  /*0d50*/  LDC R3, c[0x0][0x64c] ;  /* 0x00019300ff037b82 */ /* 0x000f240000000800 */
[----:B----4-:R-:W-:-:S05]  /*0d60*/  IADD3 R3, P0, R20, R3, RZ ;  /* 0x0000000314037210 */ /* 0x010fca0007f1e0ff */
        /* <DEDUP_REMOVED lines=8> */
.L_x_10:
[----:B-1----:R-:W-:Y:S01]  /*0df0*/  SHF.R.U64 R4, R4, R15, R5 ;  /* 0x0000000f04047219 */ /* 0x002fe20000001205 */
[----:B0-----:R-:W-:Y:S01]  /*0e00*/  VIADD R5, R24, 0xffffffff ;  /* 0xffffffff18057836 */ /* 0x001fe20000000000 */
[----:B------:R-:W-:Y:S02]  /*0e10*/  SHF.L.U32 R3, R23, R28, RZ ;  /* 0x0000001c17037219 */ /* 0x000fe400000006ff */
[----:B------:R-:W-:Y:S01]  /*0e20*/  LOP3.LUT R12, R27, R12, RZ, 0xc0, !PT ;  /* 0x0000000c1b0c7212 */ /* 0x000fe200078ec0ff */
[----:B------:R-:W-:Y:S01]  /*0e30*/  IMAD.MOV R8, RZ, RZ, -R4 ;  /* 0x000000ffff087224 */ /* 0x000fe200078e0a04 */
[----:B------:R-:W-:Y:S02]  /*0e40*/  SEL R6, R6, R29, !P1 ;  /* 0x0000001d06067207 */ /* 0x000fe40004800000 */
[----:B------:R-:W-:Y:S01]  /*0e50*/  LOP3.LUT R5, R14, R5, RZ, 0xc0, !PT ;  /* 0x000000050e057212 */ /* 0x000fe200078ec0ff */
[----:B------:R-:W-:Y:S02]  /*0e60*/  IMAD R9, R3, R4, R12 ;  /* 0x0000000403097224 */ /* 0x000fe400078e020c */
[----:B--2---:R-:W-:-:S02]  /*0e70*/  IMAD R3, R8, R21, R20 ;  /* 0x0000001508037224 */ /* 0x004fc400078e0214 */
[----:B---3--:R-:W-:Y:S02]  /*0e80*/  IMAD R6, R9, R25, R6 ;  /* 0x0000001909067224 */ /* 0x008fe400078e0206 */
[----:B------:R-:W-:Y:S02]  /*0e90*/  IMAD R97, R3, R24, R5 ;  /* 0x0000001803617224 */ /* 0x000fe400078e0205 */
[----:B------:R-:W-:-:S03]  /*0ea0*/  IMAD.MOV.U32 R4, RZ, RZ, 0x1 ;  /* 0x00000001ff047424 */ /* 0x000fc600078e00ff */
[----:B------:R-:W-:Y:S02]  /*0eb0*/  SEL R96, R97, R6, !P1 ;  /* 0x0000000661607207 */ /* 0x000fe40004800000 */
[----:B------:R-:W-:Y:S02]  /*0ec0*/  PRMT R3, R4, 0x7610, R3 ;  /* 0x0000761004037816 */ /* 0x000fe40000000003 */
[----:B------:R-:W-:-:S07]  /*0ed0*/  SEL R97, R6, R97, !P1 ;  /* 0x0000006106617207 */ /* 0x000fce0004800000 */
.L_x_8:
[----:B------:R-:W-:-:S08]  /*0ee0*/  NOP ;  /* 0x0000000000007918 */ /* 0x000fd00000000000 */
[----:B------:R-:W0:Y:S02]  /*0ef0*/  USETMAXREG.TRY_ALLOC.CTAPOOL UP0, 0xe8 ;  /* 0x000000e8000079c8 */ /* 0x000e240008000600 */
[----:B0-----:R-:W-:-:S13]  /*0f00*/  PLOP3.LUT P0, PT, PT, PT, UP0, 0x80, 0x0 ;  /* 0x000000000000781c */ /* 0x001fda0003f0f008 */
[----:B------:R-:W-:Y:S05]  /*0f10*/  @!P0 BRA `(.L_x_8) ;  /* 0xfffffffc00f08947 */ /* 0x000fea000383ffff */
[----:B------:R-:W-:Y:S01]  /*0f20*/  ULDC.64 UR4, c[0x0][0x598] ;  /* 0x0001660000047ab9 */ /* 0x000fe20000000a00 */
[----:B------:R-:W-:Y:S01]  /*0f30*/  ULDC.64 UR54, c[0x0][0x208] ;  /* 0x0000820000367ab9 */ /* 0x000fe20000000a00 */
[----:B------:R-:W-:-:S04]  /*0f40*/  ISETP.NE.U32.AND P0, PT, RZ, UR4, PT ;  /* 0x00000004ff007c0c */ /* 0x000fc8000bf05070 */
[----:B------:R-:W-:-:S13]  /*0f50*/  ISETP.NE.AND.EX P0, PT, RZ, UR5, PT, P0 ;  /* 0x00000005ff007c0c */ /* 0x000fda000bf05300 */
[----:B------:R-:W-:Y:S05]  /*0f60*/  @!P0 BRA `(.L_x_11) ;  /* 0x00000000001c8947 */ /* 0x000fea0003800000 */
[----:B------:R-:W0:Y:S02]  /*0f70*/  LDC.64 R4, c[0x0][0x598] ;  /* 0x00016600ff047b82 */ /* 0x000e240000000a00 */
[----:B0-----:R-:W2:Y:S02]  /*0f80*/  LDG.E.64 R4, desc[UR54][R4.64] ;  /* 0x0000003604047981 */ /* 0x001ea4000c1e1b00 */
[----:B--2---:R-:W-:-:S04]  /*0f90*/  ISETP.NE.U32.AND P0, PT, R4, RZ, PT ;  /* 0x000000ff0400720c */ /* 0x004fc80003f05070 */
[----:B------:R-:W-:-:S13]  /*0fa0*/  ISETP.NE.AND.EX P0, PT, R5, RZ, PT, P0 ;  /* 0x000000ff0500720c */ /* 0x000fda0003f05300 */
[----:B------:R-:W-:Y:S05]  /*0fb0*/  @!P0 BRA `(.L_x_11) ;  /* 0x0000000000088947 */ /* 0x000fea0003800000 */
[----:B------:R0:W5:Y:S01]  /*0fc0*/  LD.E R23, desc[UR54][R4.64] ;  /* 0x0000003604177980 */ /* 0x000162000c101900 */
[----:B------:R-:W-:Y:S05]  /*0fd0*/  BRA `(.L_x_12) ;  /* 0x0000000000247947 */ /* 0x000fea0003800000 */
.L_x_11:
[----:B------:R-:W-:Y:S02]  /*0fe0*/  ULDC.64 UR4, c[0x0][0x588] ;  /* 0x0001620000047ab9 */ /* 0x000fe40000000a00 */
[----:B------:R-:W-:-:S04]  /*0ff0*/  ISETP.NE.U32.AND P0, PT, RZ, UR4, PT ;  /* 0x00000004ff007c0c */ /* 0x000fc8000bf05070 */
[----:B------:R-:W-:-:S13]  /*1000*/  ISETP.NE.AND.EX P0, PT, RZ, UR5, PT, P0 ;  /* 0x00000005ff007c0c */ /* 0x000fda000bf05300 */
[----:B------:R-:W-:Y:S05]  /*1010*/  @!P0 BRA `(.L_x_13) ;  /* 0x00000000000c8947 */ /* 0x000fea0003800000 */
[----:B------:R-:W0:Y:S02]  /*1020*/  LDC.64 R4, c[0x0][0x588] ;  /* 0x00016200ff047b82 */ /* 0x000e240000000a00 */
[----:B0-----:R1:W5:Y:S01]  /*1030*/  LDG.E R23, desc[UR54][R4.64] ;  /* 0x0000003604177981 */ /* 0x001362000c1e1900 */
[----:B------:R-:W-:Y:S05]  /*1040*/  BRA `(.L_x_12) ;  /* 0x0000000000087947 */ /* 0x000fea0003800000 */
.L_x_13:
[----:B------:R-:W-:Y:S02]  /*1050*/  ULDC UR4, c[0x0][0x580] ;  /* 0x0001600000047ab9 */ /* 0x000fe40000000800 */
[----:B------:R-:W-:-:S07]  /*1060*/  IMAD.U32 R23, RZ, RZ, UR4 ;  /* 0x00000004ff177e24 */ /* 0x000fce000f8e00ff */
.L_x_12:
[----:B------:R-:W-:Y:S02]  /*1070*/  ULDC.64 UR4, c[0x0][0x5a0] ;  /* 0x0001680000047ab9 */ /* 0x000fe40000000a00 */
[----:B------:R-:W-:-:S04]  /*1080*/  ISETP.NE.U32.AND P0, PT, RZ, UR4, PT ;  /* 0x00000004ff007c0c */ /* 0x000fc8000bf05070 */
[----:B------:R-:W-:-:S13]  /*1090*/  ISETP.NE.AND.EX P0, PT, RZ, UR5, PT, P0 ;  /* 0x00000005ff007c0c */ /* 0x000fda000bf05300 */
[----:B------:R-:W-:Y:S05]  /*10a0*/  @!P0 BRA `(.L_x_14) ;  /* 0x00000000001c8947 */ /* 0x000fea0003800000 */
[----:B01----:R-:W0:Y:S02]  /*10b0*/  LDC.64 R4, c[0x0][0x5a0] ;  /* 0x00016800ff047b82 */ /* 0x003e240000000a00 */
[----:B0-----:R-:W2:Y:S02]  /*10c0*/  LDG.E.64 R4, desc[UR54][R4.64] ;  /* 0x0000003604047981 */ /* 0x001ea4000c1e1b00 */
[----:B--2---:R-:W-:-:S04]  /*10d0*/  ISETP.NE.U32.AND P0, PT, R4, RZ, PT ;  /* 0x000000ff0400720c */ /* 0x004fc80003f05070 */
[----:B------:R-:W-:-:S13]  /*10e0*/  ISETP.NE.AND.EX P0, PT, R5, RZ, PT, P0 ;  /* 0x000000ff0500720c */ /* 0x000fda0003f05300 */
[----:B------:R-:W-:Y:S05]  /*10f0*/  @!P0 BRA `(.L_x_14) ;  /* 0x0000000000088947 */ /* 0x000fea0003800000 */
[----:B------:R0:W5:Y:S01]  /*1100*/  LD.E R90, desc[UR54][R4.64] ;  /* 0x00000036045a7980 */ /* 0x000162000c101900 */
[----:B------:R-:W-:Y:S05]  /*1110*/  BRA `(.L_x_15) ;  /* 0x0000000000247947 */ /* 0x000fea0003800000 */
.L_x_14:
[----:B------:R-:W-:Y:S02]  /*1120*/  ULDC.64 UR4, c[0x0][0x590] ;  /* 0x0001640000047ab9 */ /* 0x000fe40000000a00 */
[----:B------:R-:W-:-:S04]  /*1130*/  ISETP.NE.U32.AND P0, PT, RZ, UR4, PT ;  /* 0x00000004ff007c0c */ /* 0x000fc8000bf05070 */
[----:B------:R-:W-:-:S13]  /*1140*/  ISETP.NE.AND.EX P0, PT, RZ, UR5, PT, P0 ;  /* 0x00000005ff007c0c */ /* 0x000fda000bf05300 */
[----:B------:R-:W-:Y:S05]  /*1150*/  @!P0 BRA `(.L_x_16) ;  /* 0x00000000000c8947 */ /* 0x000fea0003800000 */
[----:B------:R-:W2:Y:S02]  /*1160*/  LDC.64 R90, c[0x0][0x590] ;  /* 0x00016400ff5a7b82 */ /* 0x000ea40000000a00 */
[----:B--2---:R2:W5:Y:S01]  /*1170*/  LDG.E R90, desc[UR54][R90.64] ;  /* 0x000000365a5a7981 */ /* 0x004562000c1e1900 */
[----:B------:R-:W-:Y:S05]  /*1180*/  BRA `(.L_x_15) ;  /* 0x0000000000087947 */ /* 0x000fea0003800000 */
.L_x_16:
[----:B------:R-:W-:Y:S02]  /*1190*/  ULDC UR4, c[0x0][0x584] ;  /* 0x0001610000047ab9 */ /* 0x000fe40000000800 */
[----:B------:R-:W-:-:S07]  /*11a0*/  IMAD.U32 R90, RZ, RZ, UR4 ;  /* 0x00000004ff5a7e24 */ /* 0x000fce000f8e00ff */
.L_x_15:
[----:B------:R-:W-:-:S13]  /*11b0*/  LOP3.LUT P0, RZ, R3, 0xff, RZ, 0xc0, !PT ;  /* 0x000000ff03ff7812 */ /* 0x000fda000780c0ff */
[----:B------:R-:W-:Y:S05]  /*11c0*/  @!P0 EXIT ;  /* 0x000000000000894d */ /* 0x000fea0003800000 */
[----:B------:R-:W-:Y:S01]  /*11d0*/  ULDC.64 UR6, c[0x0][0x288] ;  /* 0x0000a20000067ab9 */ /* 0x000fe20000000a00 */
[----:B------:R-:W-:Y:S01]  /*11e0*/  LOP3.LUT R7, R7, 0x1, RZ, 0xc0, !PT ;  /* 0x0000000107077812 */ /* 0x000fe200078ec0ff */
[----:B------:R-:W-:Y:S01]  /*11f0*/  UIADD3 UR4, UR7, 0x3f, URZ ;  /* 0x0000003f07047890 */ /* 0x000fe2000fffe03f */
[----:B------:R-:W-:Y:S01]  /*1200*/  SHF.R.U32.HI R3, RZ, 0x1, R0 ;  /* 0x00000001ff037819 */ /* 0x000fe20000011600 */
[----:B------:R-:W-:Y:S01]  /*1210*/  ULDC.64 UR40, c[0x0][0x5c8] ;  /* 0x0001720000287ab9 */ /* 0x000fe20000000a00 */
[----:B------:R-:W-:Y:S01]  /*1220*/  SHF.R.U32.HI R0, RZ, 0x2, R92 ;  /* 0x00000002ff007819 */ /* 0x000fe2000001165c */
[----:B------:R-:W-:Y:S01]  /*1230*/  USHF.R.S32.HI UR5, URZ, 0x1f, UR4 ;  /* 0x0000001f3f057899 */ /* 0x000fe20008011404 */
[----:B01----:R-:W-:Y:S01]  /*1240*/  IMAD.SHL.U32 R5, R7, 0x40, RZ ;  /* 0x0000004007057824 */ /* 0x003fe200078e00ff */
[----:B------:R-:W-:Y:S01]  /*1250*/  LOP3.LUT R3, R3, 0x30, RZ, 0xc0, !PT ;  /* 0x0000003003037812 */ /* 0x000fe200078ec0ff */
[----:B------:R-:W-:Y:S01]  /*1260*/  IMAD.U32 R4, RZ, RZ, UR6 ;  /* 0x00000006ff047e24 */ /* 0x000fe2000f8e00ff */
[----:B------:R-:W-:Y:S01]  /*1270*/  LOP3.LUT R0, R0, 0x7, RZ, 0xc0, !PT ;  /* 0x0000000700007812 */ /* 0x000fe200078ec0ff */
[----:B------:R-:W-:Y:S01]  /*1280*/  ULEA.HI UR5, UR5, UR4, URZ, 0x6 ;  /* 0x0000000405057291 */ /* 0x000fe2000f8f303f */
[C---:B--2---:R-:W-:Y:S01]  /*1290*/  LOP3.LUT R91, R92.reuse, 0x3, RZ, 0xc0, !PT ;  /* 0x000000035c5b7812 */ /* 0x044fe200078ec0ff */
[----:B------:R-:W-:Y:S01]  /*12a0*/  USHF.L.U64.HI UR39, UR40, 0x8, UR41 ;  /* 0x0000000828277899 */ /* 0x000fe20008010229 */
[--C-:B------:R-:W-:Y:S01]  /*12b0*/  LOP3.LUT R88, R5, 0x40, R0.reuse, 0xe2, !PT ;  /* 0x0000004005587812 */ /* 0x100fe200078ee200 */
[----:B------:R-:W-:Y:S01]  /*12c0*/  USHF.R.S32.HI UR50, URZ, 0x6, UR5 ;  /* 0x000000063f327899 */ /* 0x000fe20008011405 */
[-C--:B------:R-:W-:Y:S01]  /*12d0*/  IADD3 R0, RZ, -R3.reuse, -R0 ;  /* 0x80000003ff007210 */ /* 0x080fe20007ffe800 */
[----:B------:R-:W-:Y:S01]  /*12e0*/  ULDC UR4, c[0x0][0x284] ;  /* 0x0000a10000047ab9 */ /* 0x000fe20000000800 */
[----:B------:R-:W-:Y:S01]  /*12f0*/  LOP3.LUT R93, R92, 0x80, RZ, 0xc0, !PT ;  /* 0x000000805c5d7812 */ /* 0x000fe200078ec0ff */
[----:B------:R-:W-:Y:S01]  /*1300*/  UISETP.LT.AND UP0, UPT, UR50, 0x1, UPT ;  /* 0x000000013200788c */ /* 0x000fe2000bf01270 */
[----:B------:R-:W-:Y:S01]  /*1310*/  IMAD R91, R91, -0x2, R4 ;  /* 0xfffffffe5b5b7824 */ /* 0x000fe200078e0204 */
[----:B------:R-:W-:Y:S01]  /*1320*/  USHF.L.U32 UR40, UR40, 0x8, URZ ;  /* 0x0000000828287899 */ /* 0x000fe2000800063f */
[----:B------:R-:W-:Y:S01]  /*1330*/  IMAD R0, R7, -0x40, R0 ;  /* 0xffffffc007007824 */ /* 0x000fe200078e0200 */
[----:B------:R-:W-:Y:S01]  /*1340*/  USEL UR49, UR50, 0x1, UP0 ;  /* 0x0000000132317887 */ /* 0x000fe20008000000 */
[----:B------:R-:W-:Y:S01]  /*1350*/  LOP3.LUT R88, R88, R3, RZ, 0xfc, !PT ;  /* 0x0000000358587212 */ /* 0x000fe200078efcff */
[----:B------:R-:W-:Y:S01]  /*1360*/  IMAD.SHL.U32 R92, R92, 0x2, RZ ;  /* 0x000000025c5c7824 */ /* 0x000fe200078e00ff */
[----:B------:R-:W-:Y:S01]  /*1370*/  LOP3.LUT R100, R18, 0x1, RZ, 0xfc, !PT ;  /* 0x0000000112647812 */ /* 0x000fe200078efcff */
[----:B------:R-:W-:Y:S01]  /*1380*/  VIADD R94, R0, UR4 ;  /* 0x00000004005e7c36 */ /* 0x000fe20008000000 */
[----:B------:R-:W-:Y:S01]  /*1390*/  SHF.R.U32.HI R93, RZ, 0x7, R93 ;  /* 0x00000007ff5d7819 */ /* 0x000fe2000001165d */
[----:B------:R-:W-:Y:S01]  /*13a0*/  IMAD.MOV.U32 R89, RZ, RZ, RZ ;  /* 0x000000ffff597224 */ /* 0x000fe200078e00ff */
[----:B------:R-:W-:-:S02]  /*13b0*/  ULOP3.LUT UR41, UR40, 0x2, URZ, 0xfc, !UPT ;  /* 0x0000000228297892 */ /* 0x000fc4000f8efc3f */
[----:B------:R-:W-:Y:S02]  /*13c0*/  ULOP3.LUT UR42, UR40, 0x10, URZ, 0xfc, !UPT ;  /* 0x00000010282a7892 */ /* 0x000fe4000f8efc3f */
[----:B------:R-:W-:Y:S02]  /*13d0*/  ULOP3.LUT UR43, UR40, 0x12, URZ, 0xfc, !UPT ;  /* 0x00000012282b7892 */ /* 0x000fe4000f8efc3f */
[----:B------:R-:W-:Y:S02]  /*13e0*/  ULOP3.LUT UR44, UR40, 0x20, URZ, 0xfc, !UPT ;  /* 0x00000020282c7892 */ /* 0x000fe4000f8efc3f */
[----:B------:R-:W-:Y:S02]  /*13f0*/  ULOP3.LUT UR45, UR40, 0x22, URZ, 0xfc, !UPT ;  /* 0x00000022282d7892 */ /* 0x000fe4000f8efc3f */
[----:B------:R-:W-:Y:S02]  /*1400*/  ULOP3.LUT UR46, UR40, 0x30, URZ, 0xfc, !UPT ;  /* 0x00000030282e7892 */ /* 0x000fe4000f8efc3f */
[----:B------:R-:W-:-:S02]  /*1410*/  ULOP3.LUT UR47, UR40, 0x32, URZ, 0xfc, !UPT ;  /* 0x00000032282f7892 */ /* 0x000fc4000f8efc3f */
[----:B------:R-:W-:Y:S01]  /*1420*/  UIADD3 UR49, UR50, -UR49, URZ ;  /* 0x8000003132317290 */ /* 0x000fe2000fffe03f */
[----:B------:R-:W-:Y:S01]  /*1430*/  UMOV UR36, URZ ;  /* 0x0000003f00247c82 */ /* 0x000fe20008000000 */
[----:B------:R-:W-:-:S10]  /*1440*/  UMOV UR37, URZ ;  /* 0x0000003f00257c82 */ /* 0x000fd40008000000 */
.L_x_164:
[----:B0-----:R-:W0:Y:S01]  /*1450*/  SHFL.IDX PT, R0, R93, RZ, 0x1f ;  /* 0x00001fff5d007589 */ /* 0x001e2200000e0000 */
[----:B------:R-:W1:Y:S01]  /*1460*/  S2UR UR6, SR_CgaCtaId ;  /* 0x00000000000679c3 */ /* 0x000e620000008800 */
[----:B------:R-:W-:Y:S01]  /*1470*/  UMOV UR51, 0x400 ;  /* 0x0000040000337882 */ /* 0x000fe20000000000 */
[----:B0-----:R-:W-:Y:S01]  /*1480*/  R2UR UR4, R0 ;  /* 0x00000000000472ca */ /* 0x001fe200000e0000 */
[----:B-1----:R-:W-:-:S12]  /*1490*/  ULEA UR51, UR6, UR51, 0x18 ;  /* 0x0000003306337291 */ /* 0x002fd8000f8ec03f */
[----:B------:R-:W-:-:S04]  /*14a0*/  ULEA.HI UR5, UR4, UR4, URZ, 0x1 ;  /* 0x0000000404057291 */ /* 0x000fc8000f8f083f */
[----:B------:R-:W-:-:S04]  /*14b0*/  ULOP3.LUT UR5, UR5, 0x7fffe, URZ, 0xc0, !UPT ;  /* 0x0007fffe05057892 */ /* 0x000fc8000f8ec03f */
[----:B------:R-:W-:-:S03]  /*14c0*/  UIADD3 UR5, UR4, -UR5, URZ ;  /* 0x8000000504057290 */ /* 0x000fc6000fffe03f */
[----:B------:R-:W-:Y:S01]  /*14d0*/  ULDC UR4, c[0x0][0x28c] ;  /* 0x0000a30000047ab9 */ /* 0x000fe20000000800 */
[----:B------:R-:W-:Y:S01]  /*14e0*/  ULEA UR5, UR5, UR51, 0xd ;  /* 0x0000003305057291 */ /* 0x000fe2000f8e683f */
[----:B------:R-:W-:-:S03]  /*14f0*/  ISETP.LT.AND P0, PT, RZ, UR4, PT ;  /* 0x00000004ff007c0c */ /* 0x000fc6000bf01270 */
[----:B------:R-:W-:-:S04]  /*1500*/  UIADD3 UR5, UR5, 0x100, URZ ;  /* 0x0000010005057890 */ /* 0x000fc8000fffe03f */
[----:B------:R-:W-:-:S04]  /*1510*/  USHF.R.U32.HI UR5, URZ, 0x4, UR5 ;  /* 0x000000043f057899 */ /* 0x000fc80008011605 */
[----:B------:R-:W-:-:S04]  /*1520*/  ULOP3.LUT UR5, UR5, 0x3fff, URZ, 0xc0, !UPT ;  /* 0x00003fff05057892 */ /* 0x000fc8000f8ec03f */
[----:B------:R-:W-:Y:S01]  /*1530*/  ULOP3.LUT UR48, UR5, 0x10000, URZ, 0xfc, !UPT ;  /* 0x0001000005307892 */ /* 0x000fe2000f8efc3f */
[----:B--2345:R-:W-:Y:S11]  /*1540*/  @P0 BRA `(.L_x_17) ;  /* 0x0000000000400947 */ /* 0x03cff60003800000 */
[----:B------:R-:W-:Y:S01]  /*1550*/  MOV R0, 0x0 ;  /* 0x0000000000007802 */ /* 0x000fe20000000f00 */
[----:B------:R-:W-:Y:S01]  /*1560*/  ULDC.64 UR4, c[0x4][0x68] ;  /* 0x01001a0000047ab9 */ /* 0x000fe20000000a00 */
[----:B------:R-:W-:Y:S01]  /*1570*/  ULDC.64 UR6, c[0x4][0x8] ;  /* 0x0100020000067ab9 */ /* 0x000fe20000000a00 */
[----:B------:R-:W-:Y:S01]  /*1580*/  IMAD.U32 R4, RZ, RZ, UR4 ;  /* 0x00000004ff047e24 */ /* 0x000fe2000f8e00ff */
[----:B------:R0:W1:Y:S01]  /*1590*/  LDC.64 R14, c[0x4][R0] ;  /* 0x01000000000e7b82 */ /* 0x0000620000000a00 */
[----:B------:R-:W-:Y:S01]  /*15a0*/  IMAD.U32 R5, RZ, RZ, UR5 ;  /* 0x00000005ff057e24 */ /* 0x000fe2000f8e00ff */
[----:B------:R-:W-:Y:S01]  /*15b0*/  ULDC.64 UR4, c[0x4][0x70] ;  /* 0x01001c0000047ab9 */ /* 0x000fe20000000a00 */
[----:B------:R-:W-:Y:S02]  /*15c0*/  IMAD.U32 R10, RZ, RZ, UR6 ;  /* 0x00000006ff0a7e24 */ /* 0x000fe4000f8e00ff */
[----:B------:R-:W-:Y:S02]  /*15d0*/  IMAD.U32 R6, RZ, RZ, UR4 ;  /* 0x00000004ff067e24 */ /* 0x000fe4000f8e00ff */
[----:B------:R-:W-:-:S02]  /*15e0*/  IMAD.U32 R7, RZ, RZ, UR5 ;  /* 0x00000005ff077e24 */ /* 0x000fc4000f8e00ff */
[----:B------:R-:W-:Y:S02]  /*15f0*/  IMAD.U32 R11, RZ, RZ, UR7 ;  /* 0x00000007ff0b7e24 */ /* 0x000fe4000f8e00ff */
[----:B------:R-:W-:Y:S02]  /*1600*/  IMAD.MOV.U32 R8, RZ, RZ, 0x1e1 ;  /* 0x000001e1ff087424 */ /* 0x000fe400078e00ff */
[----:B------:R-:W-:Y:S02]  /*1610*/  IMAD.MOV.U32 R12, RZ, RZ, 0x1 ;  /* 0x00000001ff0c7424 */ /* 0x000fe400078e00ff */
[----:B0-----:R-:W-:-:S07]  /*1620*/  IMAD.MOV.U32 R13, RZ, RZ, RZ ;  /* 0x000000ffff0d7224 */ /* 0x001fce00078e00ff */
[----:B------:R-:W-:-:S07]  /*1630*/  LEPC R20, `(.L_x_17) ;  /* 0x000000001014794e */ /* 0x000fce0000000000 */
[----:B-1---5:R-:W-:Y:S05]  /*1640*/  CALL.ABS.NOINC R14 ;  /* 0x000000000e007343 */ /* 0x022fea0003c00000 */
.L_x_17:
[----:B------:R-:W-:-:S13]  /*1650*/  ISETP.NE.AND P0, PT, R100, 0x3, PT ;  /* 0x000000036400780c */ /* 0x000fda0003f05270 */
[----:B------:R-:W-:Y:S05]  /*1660*/  @!P0 BRA `(.L_x_18) ;  /* 0x0000000000048947 */ /* 0x000fea0003800000 */
[----:B------:R-:W-:Y:S01]  /*1670*/  BPT.TRAP 0x1 ;  /* 0x000000040000795c */ /* 0x000fe20000300000 */
.L_x_18:
[----:B------:R-:W-:Y:S02]  /*1680*/  IMAD.U32 R3, RZ, RZ, UR37 ;  /* 0x00000025ff037e24 */ /* 0x000fe4000f8e00ff */
[----:B------:R-:W-:-:S03]  /*1690*/  IMAD.U32 R0, RZ, RZ, UR36 ;  /* 0x00000024ff007e24 */ /* 0x000fc6000f8e00ff */
[----:B------:R-:W-:Y:S02]  /*16a0*/  LEA R3, R3, UR51, 0x3 ;  /* 0x0000003303037c11 */ /* 0x000fe4000f8e18ff */
[----:B------:R-:W-:-:S04]  /*16b0*/  SHF.L.U32 R0, R0, 0x1f, RZ ;  /* 0x0000001f00007819 */ /* 0x000fc800000006ff */
[----:B------:R0:W1:Y:S01]  /*16c0*/  SYNCS.PHASECHK.TRANS64.TRYWAIT P1, [R3+URZ], R0 ;  /* 0x00000000030075a7 */ /* 0x000062000802017f */
[----:B------:R-:W-:Y:S05]  /*16d0*/  @!P0 BRA `(.L_x_19) ;  /* 0x0000000000048947 */ /* 0x000fea0003800000 */
[----:B------:R-:W-:Y:S01]  /*16e0*/  BPT.TRAP 0x1 ;  /* 0x000000040000795c */ /* 0x000fe20000300000 */
.L_x_19:
[----:B------:R-:W-:-:S05]  /*16f0*/  IMAD.U32 R4, RZ, RZ, UR49 ;  /* 0x00000031ff047e24 */ /* 0x000fca000f8e00ff */
[----:B------:R-:W-:Y:S01]  /*1700*/  ISETP.GE.AND P2, PT, R4, 0x1, PT ;  /* 0x000000010400780c */ /* 0x000fe20003f46270 */
[----:B-1----:R-:W-:-:S12]  /*1710*/  @P1 BRA `(.L_x_20) ;  /* 0x0000000000081947 */ /* 0x002fd80003800000 */
[----:B------:R-:W1:Y:S02]  /*1720*/  SYNCS.PHASECHK.TRANS64.TRYWAIT P1, [R3+URZ], R0 ;  /* 0x00000000030075a7 */ /* 0x000e64000802017f */
[----:B-1----:R-:W-:Y:S05]  /*1730*/  @!P1 BRA `(.L_x_21) ;  /* 0x0000007c00c49947 */ /* 0x002fea0003800000 */
.L_x_20:
[----:B------:R-:W-:Y:S05]  /*1740*/  WARPSYNC.ALL ;  /* 0x0000000000007948 */ /* 0x000fea0003800000 */
[----:B------:R-:W-:Y:S01]  /*1750*/  UIADD3 UR51, UR51, 0x30100, URZ ;  /* 0x0003010033337890 */ /* 0x000fe2000fffe03f */
[----:B------:R-:W-:Y:S01]  /*1760*/  WARPGROUP.ARRIVE ;  /* 0x00000000000079c5 */ /* 0x000fe20000000000 */
[----:B------:R-:W-:Y:S02]  /*1770*/  ULEA UR9, UR37, UR48, 0xc ;  /* 0x0000003025097291 */ /* 0x000fe4000f8e603f */
[----:B------:R-:W-:Y:S01]  /*1780*/  USHF.R.U32.HI UR51, URZ, 0x4, UR51 ;  /* 0x000000043f337899 */ /* 0x000fe20008011633 */
[----:B------:R-:W-:Y:S01]  /*1790*/  UMOV UR5, 0x40000040 ;  /* 0x4000004000057882 */ /* 0x000fe20000000000 */
[----:B------:R-:W-:-:S02]  /*17a0*/  UMOV UR7, 0x40000040 ;  /* 0x4000004000077882 */ /* 0x000fc40000000000 */
[----:B------:R-:W-:Y:S01]  /*17b0*/  ULOP3.LUT UR8, UR51, 0x3fff, URZ, 0xc0, !UPT ;  /* 0x00003fff33087892 */ /* 0x000fe2000f8ec03f */
[----:B------:R-:W-:Y:S01]  /*17c0*/  UMOV UR4, UR9 ;  /* 0x0000000900047c82 */ /* 0x000fe20008000000 */
[----:B------:R-:W-:Y:S02]  /*17d0*/  UIADD3 UR11, UR9, 0x400, URZ ;  /* 0x00000400090b7890 */ /* 0x000fe4000fffe03f */
[----:B------:R-:W-:Y:S02]  /*17e0*/  ULOP3.LUT UR8, UR8, 0x10000, URZ, 0xfc, !UPT ;  /* 0x0001000008087892 */ /* 0x000fe4000f8efc3f */
[----:B------:R-:W-:Y:S02]  /*17f0*/  UIADD3 UR12, UR9, 0x800, URZ ;  /* 0x00000800090c7890 */ /* 0x000fe4000fffe03f */
[----:B------:R-:W-:Y:S02]  /*1800*/  ULEA UR10, UR37, UR8, 0x8 ;  /* 0x00000008250a7291 */ /* 0x000fe4000f8e403f */
[----:B------:R-:W-:-:S05]  /*1810*/  UIADD3 UR13, UR9, 0xc00, URZ ;  /* 0x00000c00090d7890 */ /* 0x000fca000fffe03f */
[----:B------:R-:W-:Y:S02]  /*1820*/  UMOV UR6, UR10 ;  /* 0x0000000a00067c82 */ /* 0x000fe40008000000 */
[----:B------:R-:W-:Y:S01]  /*1830*/  HGMMA.64x32x16.F32.BF16 R72, gdesc[UR4], RZ, !UPT, gsb0 ;  /* 0x00600000044879f0 */ /* 0x000fe2000c0018ff */
[----:B------:R-:W-:Y:S01]  /*1840*/  UMOV UR4, UR11 ;  /* 0x0000000b00047c82 */ /* 0x000fe20008000000 */
[----:B------:R-:W-:Y:S01]  /*1850*/  UMOV UR5, 0x40000040 ;  /* 0x4000004000057882 */ /* 0x000fe20000000000 */
[----:B------:R-:W-:Y:S01]  /*1860*/  UIADD3 UR11, UR9, 0x402, URZ ;  /* 0x00000402090b7890 */ /* 0x000fe2000fffe03f */
[----:B------:R-:W-:Y:S02]  /*1870*/  WARPGROUP.DEPBAR.LE gsb0, 0x0 ;  /* 0x00008000000079c5 */ /* 0x000fe40000010000 */
[----:B------:R-:W-:-:S06]  /*1880*/  WARPGROUP.ARRIVE ;  /* 0x00000000000079c5 */ /* 0x000fcc0000000000 */
        /* <DEDUP_REMOVED lines=13> */
[----:B------:R-:W-:Y:S02]  /*1960*/  UIADD3 UR4, UR9, 0x2, URZ ;  /* 0x0000000209047890 */ /* 0x000fe4000fffe03f */
[----:B------:R-:W-:Y:S01]  /*1970*/  UIADD3 UR6, UR10, 0x2, URZ ;  /* 0x000000020a067890 */ /* 0x000fe2000fffe03f */
[----:B------:R-:W-:Y:S01]  /*1980*/  UMOV UR5, 0x40000040 ;  /* 0x4000004000057882 */ /* 0x000fe20000000000 */
[----:B------:R-:W-:Y:S01]  /*1990*/  UMOV UR7, 0x40000040 ;  /* 0x4000004000077882 */ /* 0x000fe20000000000 */
[----:B------:R-:W-:Y:S02]  /*19a0*/  WARPGROUP.DEPBAR.LE gsb0, 0x0 ;  /* 0x00008000000079c5 */ /* 0x000fe40000010000 */
[----:B------:R-:W-:-:S06]  /*19b0*/  WARPGROUP.ARRIVE ;  /* 0x00000000000079c5 */ /* 0x000fcc0000000000 */
[----:B------:R-:W-:Y:S01]  /*19c0*/  HGMMA.64x32x16.F32.BF16 R72, gdesc[UR4], R72, gsb0 ;  /* 0x00600000044879f0 */ /* 0x000fe20008001848 */
[----:B------:R-:W-:Y:S01]  /*19d0*/  UMOV UR4, UR11 ;  /* 0x0000000b00047c82 */ /* 0x000fe20008000000 */
[----:B------:R-:W-:Y:S01]  /*19e0*/  UMOV UR5, 0x40000040 ;  /* 0x4000004000057882 */ /* 0x000fe20000000000 */
[----:B------:R-:W-:Y:S01]  /*19f0*/  UIADD3 UR11, UR9, 0x404, URZ ;  /* 0x00000404090b7890 */ /* 0x000fe2000fffe03f */
        /* <DEDUP_REMOVED lines=38> */
[----:B------:R-:W-:Y:S02]  /*1c60*/  UIADD3 UR4, UR9, 0x6, URZ ;  /* 0x0000000609047890 */ /* 0x000fe4000fffe03f */
[----:B------:R-:W-:Y:S01]  /*1c70*/  UIADD3 UR6, UR10, 0x6, URZ ;  /* 0x000000060a067890 */ /* 0x000fe2000fffe03f */
[----:B------:R-:W-:Y:S01]  /*1c80*/  UMOV UR5, 0x40000040 ;  /* 0x4000004000057882 */ /* 0x000fe20000000000 */
[----:B------:R-:W-:Y:S01]  /*1c90*/  UMOV UR7, 0x40000040 ;  /* 0x4000004000077882 */ /* 0x000fe20000000000 */
[----:B------:R-:W-:Y:S02]  /*1ca0*/  UIADD3 UR10, UR9, 0x406, URZ ;  /* 0x00000406090a7890 */ /* 0x000fe4000fffe03f */
        /* <DEDUP_REMOVED lines=18> */
[----:B------:R-:W-:Y:S03]  /*1dd0*/  HGMMA.64x32x16.F32.BF16 R24, gdesc[UR4], R24, gsb0 ;  /* 0x00600000041879f0 */ /* 0x000fe60008001818 */
[----:B------:R-:W-:Y:S02]  /*1de0*/  WARPGROUP.DEPBAR.LE gsb0, 0x0 ;  /* 0x00008000000079c5 */ /* 0x000fe40000010000 */
[----:B------:R-:W-:Y:S05]  /*1df0*/  @!P2 BRA `(.L_x_22) ;  /* 0x000000080040a947 */ /* 0x000fea0003800000 */
[----:B------:R-:W-:Y:S01]  /*1e00*/  UIADD3 UR10, UR37, 0x1, URZ ;  /* 0x00000001250a7890 */ /* 0x000fe2000fffe03f */
[----:B01----:R-:W-:Y:S02]  /*1e10*/  IMAD.U32 R0, RZ, RZ, UR49 ;  /* 0x00000031ff007e24 */ /* 0x003fe4000f8e00ff */
[----:B------:R-:W-:Y:S01]  /*1e20*/  IMAD.U32 R3, RZ, RZ, UR37 ;  /* 0x00000025ff037e24 */ /* 0x000fe2000f8e00ff */
[----:B------:R-:W-:-:S04]  /*1e30*/  UISETP.NE.AND UP0, UPT, UR10, 0x3, UPT ;  /* 0x000000030a00788c */ /* 0x000fc8000bf05270 */
[----:B------:R-:W-:Y:S02]  /*1e40*/  USEL UR4, URZ, 0x1, UP0 ;  /* 0x000000013f047887 */ /* 0x000fe40008000000 */
[----:B------:R-:W-:Y:S02]  /*1e50*/  USEL UR10, UR10, URZ, UP0 ;  /* 0x0000003f0a0a7287 */ /* 0x000fe40008000000 */
[----:B------:R-:W-:-:S06]  /*1e60*/  ULOP3.LUT UR4, UR36, UR4, URZ, 0x3c, !UPT ;  /* 0x0000000424047292 */ /* 0x000fcc000f8e3c3f */
[----:B------:R-:W-:-:S07]  /*1e70*/  IMAD.U32 R6, RZ, RZ, UR4 ;  /* 0x00000004ff067e24 */ /* 0x000fce000f8e00ff */
.L_x_29:
[----:B------:R-:W-:Y:S05]  /*1e80*/  @!P0 BRA `(.L_x_23) ;  /* 0x0000000000048947 */ /* 0x000fea0003800000 */
[----:B------:R-:W-:Y:S01]  /*1e90*/  BPT.TRAP 0x1 ;  /* 0x000000040000795c */ /* 0x000fe20000300000 */
.L_x_23:
[----:B------:R-:W0:Y:S01]  /*1ea0*/  S2UR UR4, SR_CgaCtaId ;  /* 0x00000000000479c3 */ /* 0x000e220000008800 */
[----:B------:R-:W-:Y:S01]  /*1eb0*/  UMOV UR9, 0x400 ;  /* 0x0000040000097882 */ /* 0x000fe20000000000 */
[----:B------:R-:W-:Y:S01]  /*1ec0*/  SHF.L.U32 R4, R6, 0x1f, RZ ;  /* 0x0000001f06047819 */ /* 0x000fe200000006ff */
[----:B0-----:R-:W-:-:S04]  /*1ed0*/  ULEA UR9, UR4, UR9, 0x18 ;  /* 0x0000000904097291 */ /* 0x001fc8000f8ec03f */
[----:B------:R-:W-:-:S09]  /*1ee0*/  ULEA UR4, UR10, UR9, 0x3 ;  /* 0x000000090a047291 */ /* 0x000fd2000f8e183f */
[----:B------:R0:W1:Y:S01]  /*1ef0*/  SYNCS.PHASECHK.TRANS64.TRYWAIT P1, [UR4], R4 ;  /* 0x00000004ff0075a7 */ /* 0x0000620008020144 */
[----:B------:R-:W-:Y:S05]  /*1f00*/  @!P0 BRA `(.L_x_24) ;  /* 0x0000000000048947 */ /* 0x000fea0003800000 */
[----:B------:R-:W-:Y:S01]  /*1f10*/  BPT.TRAP 0x1 ;  /* 0x000000040000795c */ /* 0x000fe20000300000 */
.L_x_24:
[----:B-1----:R-:W-:Y:S05]  /*1f20*/  @P1 BRA `(.L_x_25) ;  /* 0x0000000000081947 */ /* 0x002fea0003800000 */
[----:B------:R-:W1:Y:S02]  /*1f30*/  SYNCS.PHASECHK.TRANS64.TRYWAIT P1, [UR4], R4 ;  /* 0x00000004ff0075a7 */ /* 0x000e640008020144 */
[----:B-1----:R-:W-:Y:S05]  /*1f40*/  @!P1 BRA `(.L_x_26) ;  /* 0x0000007400d49947 */ /* 0x002fea0003800000 */
.L_x_25:
[----:B------:R-:W-:Y:S01]  /*1f50*/  ULEA UR12, UR10, UR8, 0x8 ;  /* 0x000000080a0c7291 */ /* 0x000fe2000f8e403f */
[----:B------:R-:W-:Y:S01]  /*1f60*/  WARPGROUP.ARRIVE ;  /* 0x00000000000079c5 */ /* 0x000fe20000000000 */
[----:B------:R-:W-:Y:S01]  /*1f70*/  ULEA UR11, UR10, UR48, 0xc ;  /* 0x000000300a0b7291 */ /* 0x000fe2000f8e603f */
[----:B------:R-:W-:Y:S01]  /*1f80*/  UMOV UR7, 0x40000040 ;  /* 0x4000004000077882 */ /* 0x000fe20000000000 */
[----:B------:R-:W-:Y:S02]  /*1f90*/  UMOV UR5, 0x40000040 ;  /* 0x4000004000057882 */ /* 0x000fe40000000000 */
[----:B------:R-:W-:Y:S01]  /*1fa0*/  UIADD3 UR13, UR11, 0x400, URZ ;  /* 0x000004000b0d7890 */ /* 0x000fe2000fffe03f */
[----:B------:R-:W-:Y:S02]  /*1fb0*/  UMOV UR6, UR12 ;  /* 0x0000000c00067c82 */ /* 0x000fe40008000000 */
[----:B------:R-:W-:Y:S01]  /*1fc0*/  UMOV UR4, UR11 ;  /* 0x0000000b00047c82 */ /* 0x000fe20008000000 */
[----:B------:R-:W-:Y:S01]  /*1fd0*/  UIADD3 UR14, UR11, 0x800, URZ ;  /* 0x000008000b0e7890 */ /* 0x000fe2000fffe03f */
[----:B------:R-:W-:Y:S01]  /*1fe0*/  HGMMA.64x32x16.F32.BF16 R72, gdesc[UR4], R72, gsb0 ;  /* 0x00600000044879f0 */ /* 0x000fe20008001848 */
[----:B------:R-:W-:Y:S01]  /*1ff0*/  UMOV UR5, 0x40000040 ;  /* 0x4000004000057882 */ /* 0x000fe20000000000 */
[----:B------:R-:W-:Y:S01]  /*2000*/  UMOV UR4, UR13 ;  /* 0x0000000d00047c82 */ /* 0x000fe20008000000 */
[----:B------:R-:W-:-:S02]  /*2010*/  UIADD3 UR15, UR11, 0xc00, URZ ;  /* 0x00000c000b0f7890 */ /* 0x000fc4000fffe03f */
        /* <DEDUP_REMOVED lines=90> */
[----:B------:R-:W-:Y:S01]  /*25c0*/  BPT.TRAP 0x1 ;  /* 0x000000040000795c */ /* 0x000fe20000300000 */
.L_x_27:
[----:B------:R-:W-:-:S13]  /*25d0*/  ISETP.NE.AND P1, PT, R22, RZ, PT ;  /* 0x000000ff1600720c */ /* 0x000fda0003f25270 */
[----:B01----:R-:W-:-:S05]  /*25e0*/  @P1 LEA R4, R3, UR9, 0x3 ;  /* 0x0000000903041c11 */ /* 0x003fca000f8e18ff */
[----:B------:R-:W-:-:S05]  /*25f0*/  @P1 VIADD R4, R4, 0x18 ;  /* 0x0000001804041836 */ /* 0x000fca0000000000 */
[----:B------:R-:W-:-:S04]  /*2600*/  @P1 PRMT R4, R19, 0x654, R4 ;  /* 0x0000065413041816 */ /* 0x000fc80000000004 */
[----:B------:R0:W-:Y:S01]  /*2610*/  @P1 SYNCS.ARRIVE.TRANS64.RED.A1T0 RZ, [R4+URZ], RZ ;  /* 0x000000ff04ff19a7 */ /* 0x0001e2000810043f */
[----:B------:R-:W-:-:S13]  /*2620*/  ISETP.GT.U32.AND P1, PT, R18, 0x1, PT ;  /* 0x000000011200780c */ /* 0x000fda0003f24070 */
[----:B0-----:R-:W-:Y:S05]  /*2630*/  @P1 BRA `(.L_x_28) ;  /* 0x0000000000041947 */ /* 0x001fea0003800000 */
[----:B------:R-:W-:Y:S01]  /*2640*/  BPT.TRAP 0x1 ;  /* 0x000000040000795c */ /* 0x000fe20000300000 */
.L_x_28:
[----:B------:R-:W-:Y:S01]  /*2650*/  UIADD3 UR10, UR10, 0x1, URZ ;  /* 0x000000010a0a7890 */ /* 0x000fe2000fffe03f */
[C---:B------:R-:W-:Y:S01]  /*2660*/  ISETP.GT.AND P2, PT, R0.reuse, 0x1, PT ;  /* 0x000000010000780c */ /* 0x040fe20003f44270 */
[----:B------:R-:W-:Y:S02]  /*2670*/  VIADD R3, R3, 0x1 ;  /* 0x0000000103037836 */ /* 0x000fe40000000000 */
[----:B------:R-:W-:Y:S01]  /*2680*/  UISETP.NE.AND UP0, UPT, UR10, 0x3, UPT ;  /* 0x000000030a00788c */ /* 0x000fe2000bf05270 */
[----:B------:R-:W-:Y:S02]  /*2690*/  VIADD R0, R0, 0xffffffff ;  /* 0xffffffff00007836 */ /* 0x000fe40000000000 */
[C---:B------:R-:W-:Y:S01]  /*26a0*/  ISETP.NE.AND P1, PT, R3.reuse, 0x3, PT ;  /* 0x000000030300780c */ /* 0x040fe20003f25270 */
[----:B------:R-:W-:Y:S02]  /*26b0*/  USEL UR4, URZ, 0x1, UP0 ;  /* 0x000000013f047887 */ /* 0x000fe40008000000 */
[----:B------:R-:W-:Y:S01]  /*26c0*/  USEL UR10, UR10, URZ, UP0 ;  /* 0x0000003f0a0a7287 */ /* 0x000fe20008000000 */
[----:B------:R-:W-:-:S03]  /*26d0*/  SEL R3, R3, RZ, P1 ;  /* 0x000000ff03037207 */ /* 0x000fc60000800000 */
[----:B------:R-:W-:Y:S01]  /*26e0*/  LOP3.LUT R6, R6, UR4, RZ, 0x3c, !PT ;  /* 0x0000000406067c12 */ /* 0x000fe2000f8e3cff */
[----:B------:R-:W-:Y:S07]  /*26f0*/  @P2 BRA `(.L_x_29) ;  /* 0xfffffff400e02947 */ /* 0x000fee000383ffff */
.L_x_22:
[----:B01----:R-:W0:Y:S02]  /*2700*/  LDC R0, c[0x0][0x28c] ;  /* 0x0000a300ff007b82 */ /* 0x003e240000000800 */
[----:B0-----:R-:W-:-:S13]  /*2710*/  ISETP.GE.AND P1, PT, R0, 0x1, PT ;  /* 0x000000010000780c */ /* 0x001fda0003f26270 */
[----:B------:R-:W-:Y:S05]  /*2720*/  @!P1 BRA `(.L_x_30) ;  /* 0x0000000000549947 */ /* 0x000fea0003800000 */
[----:B------:R-:W-:Y:S05]  /*2730*/  @!P0 BRA `(.L_x_31) ;  /* 0x0000000000048947 */ /* 0x000fea0003800000 */
[----:B------:R-:W-:Y:S01]  /*2740*/  BPT.TRAP 0x1 ;  /* 0x000000040000795c */ /* 0x000fe20000300000 */
.L_x_31:
[----:B------:R-:W-:Y:S01]  /*2750*/  ISETP.NE.AND P0, PT, R22, RZ, PT ;  /* 0x000000ff1600720c */ /* 0x000fe20003f05270 */
[----:B------:R-:W-:Y:S01]  /*2760*/  BSSY B0, `(.L_x_32) ;  /* 0x000000f000007945 */ /* 0x000fe20003800000 */
[----:B------:R-:W-:-:S11]  /*2770*/  ISETP.GT.U32.AND P1, PT, R18, 0x1, PT ;  /* 0x000000011200780c */ /* 0x000fd60003f24070 */
[----:B------:R-:W-:Y:S05]  /*2780*/  @!P0 BRA `(.L_x_33) ;  /* 0x0000000000308947 */ /* 0x000fea0003800000 */
[----:B------:R-:W0:Y:S01]  /*2790*/  S2UR UR7, SR_CgaCtaId ;  /* 0x00000000000779c3 */ /* 0x000e220000008800 */
[----:B------:R-:W-:-:S04]  /*27a0*/  UIADD3 UR6, UR49, UR37, URZ ;  /* 0x0000002531067290 */ /* 0x000fc8000fffe03f */
[----:B------:R-:W-:-:S04]  /*27b0*/  UIMAD.WIDE.U32 UR4, UR6, -0x55555555, URZ ;  /* 0xaaaaaaab060478a5 */ /* 0x000fc8000f8e003f */
[----:B------:R-:W-:-:S03]  /*27c0*/  USHF.R.U32.HI UR4, URZ, 0x1, UR5 ;  /* 0x000000013f047899 */ /* 0x000fc60008011605 */
[----:B------:R-:W-:Y:S01]  /*27d0*/  UMOV UR5, 0x400 ;  /* 0x0000040000057882 */ /* 0x000fe20000000000 */
[----:B------:R-:W-:Y:S02]  /*27e0*/  UIMAD UR6, UR4, -0x3, UR6 ;  /* 0xfffffffd040678a4 */ /* 0x000fe4000f8e0206 */
[----:B0-----:R-:W-:-:S04]  /*27f0*/  ULEA UR5, UR7, UR5, 0x18 ;  /* 0x0000000507057291 */ /* 0x001fc8000f8ec03f */
[----:B------:R-:W-:-:S04]  /*2800*/  ULEA UR6, UR6, UR5, 0x3 ;  /* 0x0000000506067291 */ /* 0x000fc8000f8e183f */
[----:B------:R-:W-:-:S06]  /*2810*/  UIADD3 UR6, UR6, 0x18, URZ ;  /* 0x0000001806067890 */ /* 0x000fcc000fffe03f */
[----:B------:R-:W-:-:S05]  /*2820*/  IMAD.U32 R0, RZ, RZ, UR6 ;  /* 0x00000006ff007e24 */ /* 0x000fca000f8e00ff */
[----:B------:R-:W-:-:S04]  /*2830*/  PRMT R0, R19, 0x654, R0 ;  /* 0x0000065413007816 */ /* 0x000fc80000000000 */
[----:B------:R0:W-:Y:S03]  /*2840*/  SYNCS.ARRIVE.TRANS64.RED.A1T0 RZ, [R0+URZ], RZ ;  /* 0x000000ff00ff79a7 */ /* 0x0001e6000810043f */
.L_x_33:
[----:B------:R-:W-:Y:S05]  /*2850*/  BSYNC B0 ;  /* 0x0000000000007941 */ /* 0x000fea0003800000 */
.L_x_32:
[----:B------:R-:W-:Y:S05]  /*2860*/  @P1 BRA `(.L_x_30) ;  /* 0x0000000000041947 */ /* 0x000fea0003800000 */
[----:B------:R-:W-:Y:S01]  /*2870*/  BPT.TRAP 0x1 ;  /* 0x000000040000795c */ /* 0x000fe20000300000 */
.L_x_30:
[----:B------:R-:W-:Y:S01]  /*2880*/  IMAD.SHL.U32 R96, R96, 0x20, RZ ;  /* 0x0000002060607824 */ /* 0x000fe200078e00ff */
[----:B------:R-:W-:Y:S01]  /*2890*/  UIADD3 UR37, UR50, UR37, URZ ;  /* 0x0000002532257290 */ /* 0x000fe2000fffe03f */
[----:B------:R-:W-:Y:S01]  /*28a0*/  IMAD.SHL.U32 R3, R97, 0x200, RZ ;  /* 0x0000020061037824 */ /* 0x000fe200078e00ff */
[----:B------:R-:W-:Y:S01]  /*28b0*/  ULDC UR7, c[0x0][0x288] ;  /* 0x0000a20000077ab9 */ /* 0x000fe20000000800 */
[----:B------:R-:W-:Y:S01]  /*28c0*/  ULDC UR10, c[0x0][0x284] ;  /* 0x0000a100000a7ab9 */ /* 0x000fe20000000800 */
[----:B------:R-:W-:Y:S01]  /*28d0*/  UISETP.GT.U32.AND UP0, UPT, UR37, 0x2, UPT ;  /* 0x000000022500788c */ /* 0x000fe2000bf04070 */
[C---:B------:R-:W-:Y:S01]  /*28e0*/  ISETP.GE.AND P0, PT, R96.reuse, UR7, PT ;  /* 0x0000000760007c0c */ /* 0x040fe2000bf06270 */
[----:B------:R-:W-:Y:S01]  /*28f0*/  UISETP.GE.U32.AND UP1, UPT, UR50, 0x3, UPT ;  /* 0x000000033200788c */ /* 0x000fe2000bf26070 */
[----:B------:R-:W-:Y:S01]  /*2900*/  SHF.R.S32.HI R9, RZ, 0x1f, R95 ;  /* 0x0000001fff097819 */ /* 0x000fe2000001145f */
[----:B------:R-:W-:Y:S01]  /*2910*/  UISETP.LT.U32.AND UP0, UPT, UR50, 0x3, UP0 ;  /* 0x000000033200788c */ /* 0x000fe20008701070 */
[----:B------:R-:W-:Y:S01]  /*2920*/  ISETP.GE.OR P0, PT, R3, UR10, P0 ;  /* 0x0000000a03007c0c */ /* 0x000fe20008706670 */
[----:B------:R-:W-:Y:S01]  /*2930*/  UIMAD.WIDE.U32 UR4, UR37, -0x55555555, URZ ;  /* 0xaaaaaaab250478a5 */ /* 0x000fe2000f8e003f */
[----:B------:R-:W-:Y:S01]  /*2940*/  LOP3.LUT R98, R96, 0x6, R92, 0xf8, !PT ;  /* 0x0000000660627812 */ /* 0x000fe200078ef85c */
[----:B------:R-:W-:Y:S01]  /*2950*/  USEL UR6, URZ, 0x1, !UP0 ;  /* 0x000000013f067887 */ /* 0x000fe2000c000000 */
[----:B------:R-:W-:-:S02]  /*2960*/  ULDC.64 UR8, c[0x0][0x5d0] ;  /* 0x0001740000087ab9 */ /* 0x000fc40000000a00 */
[----:B------:R-:W-:Y:S01]  /*2970*/  SHF.R.S32.HI R99, RZ, 0x1f, R98 ;  /* 0x0000001fff637819 */ /* 0x000fe20000011462 */
[----:B0-----:R-:W-:Y:S01]  /*2980*/  IMAD R0, R9, UR8, RZ ;  /* 0x0000000809007c24 */ /* 0x001fe2000f8e02ff */
[----:B------:R-:W-:Y:S02]  /*2990*/  USHF.R.U32.HI UR4, URZ, 0x1, UR5 ;  /* 0x000000013f047899 */ /* 0x000fe40008011605 */
[----:B------:R-:W-:Y:S01]  /*29a0*/  ULOP3.LUT UR36, UR36, UR6, URZ, 0x3c, !UPT ;  /* 0x0000000624247292 */ /* 0x000fe2000f8e3c3f */
[C---:B------:R-:W-:Y:S01]  /*29b0*/  IMAD R7, R95.reuse, UR9, R0 ;  /* 0x000000095f077c24 */ /* 0x040fe2000f8e0200 */
[----:B------:R-:W-:Y:S01]  /*29c0*/  UIMAD UR37, UR4, -0x3, UR37 ;  /* 0xfffffffd042578a4 */ /* 0x000fe2000f8e0225 */
[----:B------:R-:W-:Y:S01]  /*29d0*/  IMAD.WIDE.U32 R4, R95, UR8, R98 ;  /* 0x000000085f047c25 */ /* 0x000fe2000f8e0062 */
[----:B------:R-:W-:-:S03]  /*29e0*/  @UP1 ULOP3.LUT UR36, UR36, 0x1, UR4, 0x78, !UPT ;  /* 0x0000000124241892 */ /* 0x000fc6000f8e7804 */
[----:B------:R-:W-:Y:S02]  /*29f0*/  IMAD.IADD R7, R5, 0x1, R7 ;  /* 0x0000000105077824 */ /* 0x000fe400078e0207 */
[----:B------:R-:W-:Y:S02]  /*2a00*/  IMAD.MOV.U32 R0, RZ, RZ, -0x1 ;  /* 0xffffffffff007424 */ /* 0x000fe400078e00ff */
[----:B------:R-:W-:Y:S01]  /*2a10*/  IMAD.MOV.U32 R6, RZ, RZ, R4 ;  /* 0x000000ffff067224 */ /* 0x000fe200078e0004 */
[----:B------:R-:W-:Y:S06]  /*2a20*/  @P0 BRA `(.L_x_34) ;  /* 0x0000005000440947 */ /* 0x000fec0003800000 */
[----:B------:R-:W0:Y:S01]  /*2a30*/  LDC.64 R12, c[0x0][0x5c8] ;  /* 0x00017200ff0c7b82 */ /* 0x000e220000000a00 */
[----:B-----5:R-:W-:Y:S01]  /*2a40*/  FSETP.NEU.AND P0, PT, R90, RZ, PT ;  /* 0x000000ff5a00720b */ /* 0x020fe20003f0d000 */
[----:B------:R-:W-:Y:S01]  /*2a50*/  IMAD.WIDE R102, R97, 0x200, R88 ;  /* 0x0000020061667825 */ /* 0x000fe200078e0258 */
[----:B------:R-:W-:Y:S03]  /*2a60*/  BSSY B0, `(.L_x_34) ;  /* 0x000050d000007945 */ /* 0x000fe60003800000 */
[----:B------:R-:W-:Y:S02]  /*2a70*/  IMAD.IADD R3, R94, 0x1, -R3 ;  /* 0x000000015e037824 */ /* 0x000fe400078e0a03 */
[----:B------:R-:W-:-:S03]  /*2a80*/  IMAD.IADD R4, R91, 0x1, -R96 ;  /* 0x000000015b047824 */ /* 0x000fc600078e0a60 */
[----:B------:R-:W-:-:S04]  /*2a90*/  ISETP.GT.AND P1, PT, R3, RZ, PT ;  /* 0x000000ff0300720c */ /* 0x000fc80003f24270 */
[----:B------:R-:W-:Y:S01]  /*2aa0*/  ISETP.GT.AND P3, PT, R4, RZ, P1 ;  /* 0x000000ff0400720c */ /* 0x000fe20000f64270 */
[-C--:B0-----:R-:W-:Y:S02]  /*2ab0*/  IMAD R5, R103, R12.reuse, RZ ;  /* 0x0000000c67057224 */ /* 0x081fe400078e02ff */
[----:B------:R-:W-:-:S04]  /*2ac0*/  IMAD.WIDE.U32 R104, R102, R12, R6 ;  /* 0x0000000c66687225 */ /* 0x000fc800078e0006 */
[----:B------:R-:W-:-:S04]  /*2ad0*/  IMAD R5, R102, R13, R5 ;  /* 0x0000000d66057224 */ /* 0x000fc800078e0205 */
[----:B------:R-:W-:Y:S01]  /*2ae0*/  IMAD.IADD R101, R105, 0x1, R5 ;  /* 0x0000000169657824 */ /* 0x000fe200078e0205 */
[----:B------:R-:W-:Y:S06]  /*2af0*/  @!P0 BRA `(.L_x_35) ;  /* 0x0000003400f08947 */ /* 0x000fec0003800000 */
[----:B------:R-:W0:Y:S01]  /*2b00*/  LDC.64 R108, c[0x0][0x5b8] ;  /* 0x00016e00ff6c7b82 */ /* 0x000e220000000a00 */
[----:B------:R-:W-:-:S07]  /*2b10*/  ULDC.64 UR4, c[0x0][0x5c0] ;  /* 0x0001700000047ab9 */ /* 0x000fce0000000a00 */
[----:B------:R-:W1:Y:S08]  /*2b20*/  LDC.64 R14, c[0x0][0x5b0] ;  /* 0x00016c00ff0e7b82 */ /* 0x000e700000000a00 */
[----:B------:R-:W2:Y:S01]  /*2b30*/  LDC.64 R110, c[0x0][0x5a8] ;  /* 0x00016a00ff6e7b82 */ /* 0x000ea20000000a00 */
[-C--:B0-----:R-:W-:Y:S02]  /*2b40*/  IMAD R6, R9, R108.reuse, RZ ;  /* 0x0000006c09067224 */ /* 0x081fe400078e02ff */
[----:B------:R-:W-:-:S04]  /*2b50*/  IMAD.WIDE.U32 R106, R95, R108, R98 ;  /* 0x0000006c5f6a7225 */ /* 0x000fc800078e0062 */
[----:B------:R-:W-:Y:S02]  /*2b60*/  IMAD R105, R95, R109, R6 ;  /* 0x0000006d5f697224 */ /* 0x000fe400078e0206 */
[-C--:B-1----:R-:W-:Y:S02]  /*2b70*/  IMAD R5, R103, R14.reuse, RZ ;  /* 0x0000000e67057224 */ /* 0x082fe400078e02ff */
[----:B------:R-:W-:Y:S02]  /*2b80*/  IMAD.IADD R11, R107, 0x1, R105 ;  /* 0x000000016b0b7824 */ /* 0x000fe400078e0269 */
[----:B------:R-:W-:Y:S02]  /*2b90*/  IMAD.MOV.U32 R10, RZ, RZ, R106 ;  /* 0x000000ffff0a7224 */ /* 0x000fe400078e006a */
[C---:B------:R-:W-:Y:S02]  /*2ba0*/  IMAD R109, R102.reuse, R15, R5 ;  /* 0x0000000f666d7224 */ /* 0x040fe400078e0205 */
[----:B------:R-:W-:-:S04]  /*2bb0*/  IMAD.WIDE.U32 R8, R102, R14, R10 ;  /* 0x0000000e66087225 */ /* 0x000fc800078e000a */
[----:B------:R-:W-:Y:S01]  /*2bc0*/  IMAD.IADD R5, R9, 0x1, R109 ;  /* 0x0000000109057824 */ /* 0x000fe200078e026d */
[----:B--2---:R-:W-:-:S04]  /*2bd0*/  LEA R6, P0, R8, R110, 0x1 ;  /* 0x0000006e08067211 */ /* 0x004fc800078008ff */
[----:B------:R-:W-:-:S05]  /*2be0*/  LEA.HI.X R7, R8, R111, R5, 0x1, P0 ;  /* 0x0000006f08077211 */ /* 0x000fca00000f0c05 */
[----:B------:R-:W2:Y:S01]  /*2bf0*/  @P3 LDG.E.LTC128B.U16 R5, desc[UR54][R6.64] ;  /* 0x0000003606053981 */ /* 0x000ea2000c1e1520 */
[----:B------:R-:W-:Y:S01]  /*2c00*/  LEA R8, P0, R104, UR4, 0x1 ;  /* 0x0000000468087c11 */ /* 0x000fe2000f8008ff */
[----:B------:R-:W-:Y:S01]  /*2c10*/  IMAD.WIDE.U32 R20, R102, R14, R98 ;  /* 0x0000000e66147225 */ /* 0x000fe200078e0062 */
[----:B------:R-:W-:Y:S01]  /*2c20*/  ISETP.GT.AND P2, PT, R4, 0x1, P1 ;  /* 0x000000010400780c */ /* 0x000fe20000f44270 */
[----:B------:R-:W-:Y:S02]  /*2c30*/  BSSY B1, `(.L_x_36) ;  /* 0x0000010000017945 */ /* 0x000fe40003800000 */
[----:B------:R-:W-:Y:S02]  /*2c40*/  IMAD.IADD R21, R109, 0x1, R21 ;  /* 0x000000016d157824 */ /* 0x000fe400078e0215 */
[----:B------:R-:W-:-:S04]  /*2c50*/  IMAD.WIDE.U32 R96, R95, R108, R20 ;  /* 0x0000006c5f607225 */ /* 0x000fc800078e0014 */
[----:B------:R-:W-:Y:S01]  /*2c60*/  IMAD.IADD R21, R105, 0x1, R97 ;  /* 0x0000000169157824 */ /* 0x000fe200078e0261 */
[----:B------:R-:W-:Y:S01]  /*2c70*/  SHF.L.U64.HI R97, R14, 0x3, R15 ;  /* 0x000000030e617819 */ /* 0x000fe2000001020f */
[----:B--2---:R-:W-:-:S04]  /*2c80*/  IMAD.U32 R9, R5, 0x10000, RZ ;  /* 0x0001000005097824 */ /* 0x004fc800078e00ff */
[----:B------:R-:W-:-:S04]  /*2c90*/  FMUL R9, R9, R90 ;  /* 0x0000005a09097220 */ /* 0x000fc80000400000 */
[----:B------:R-:W-:-:S05]  /*2ca0*/  FFMA R9, R72, R23, R9 ;  /* 0x0000001748097223 */ /* 0x000fca0000000009 */
[----:B------:R-:W-:Y:S02]  /*2cb0*/  F2FP.BF16.F32.PACK_AB R72, RZ, R9 ;  /* 0x00000009ff48723e */ /* 0x000fe400000010ff */
[----:B------:R-:W-:Y:S02]  /*2cc0*/  LEA.HI.X R9, R104, UR5, R101, 0x1, P0 ;  /* 0x0000000568097c11 */ /* 0x000fe400080f0c65 */
[----:B------:R-:W-:-:S03]  /*2cd0*/  LEA R20, P0, R96, R110, 0x1 ;  /* 0x0000006e60147211 */ /* 0x000fc600078008ff */
[----:B------:R0:W-:Y:S01]  /*2ce0*/  @P3 STG.E.U16 desc[UR54][R8.64], R72 ;  /* 0x0000004808003986 */ /* 0x0001e2000c101536 */
[----:B------:R-:W-:Y:S01]  /*2cf0*/  LEA.HI.X R21, R96, R111, R21, 0x1, P0 ;  /* 0x0000006f60157211 */ /* 0x000fe200000f0c15 */
[----:B------:R-:W-:Y:S01]  /*2d00*/  IMAD.SHL.U32 R96, R14, 0x8, RZ ;  /* 0x000000080e607824 */ /* 0x000fe200078e00ff */
[----:B------:R-:W-:Y:S07]  /*2d10*/  @!P2 BRA `(.L_x_37) ;  /* 0x000000000004a947 */ /* 0x000fee0003800000 */
[----:B------:R1:W5:Y:S02]  /*2d20*/  LDG.E.LTC128B.U16 R5, desc[UR54][R20.64+0x2] ;  /* 0x0000023614057981 */ /* 0x000364000c1e1520 */
.L_x_37:
[----:B------:R-:W-:Y:S05]  /*2d30*/  BSYNC B1 ;  /* 0x0000000000017941 */ /* 0x000fea0003800000 */
.L_x_36:
[----:B-----5:R-:W-:Y:S01]  /*2d40*/  IMAD.U32 R101, R5, 0x10000, RZ ;  /* 0x0001000005657824 */ /* 0x020fe200078e00ff */
[----:B------:R-:W-:Y:S01]  /*2d50*/  ISETP.GT.AND P0, PT, R3, 0x8, PT ;  /* 0x000000080300780c */ /* 0x000fe20003f04270 */
[----:B------:R-:W-:-:S04]  /*2d60*/  IMAD.WIDE.U32 R96, R102, R14, R96 ;  /* 0x0000000e66607225 */ /* 0x000fc800078e0060 */
[----:B------:R-:W-:Y:S01]  /*2d70*/  FMUL R10, R101, R90 ;  /* 0x0000005a650a7220 */ /* 0x000fe20000400000 */
[----:B------:R-:W-:Y:S01]  /*2d80*/  ISETP.GT.AND P3, PT, R4, RZ, P0 ;  /* 0x000000ff0400720c */ /* 0x000fe20000764270 */
[----:B------:R-:W-:Y:S01]  /*2d90*/  IMAD.IADD R109, R109, 0x1, R97 ;  /* 0x000000016d6d7824 */ /* 0x000fe200078e0261 */
[----:B------:R-:W-:Y:S01]  /*2da0*/  IADD3 R106, P4, R106, R96, RZ ;  /* 0x000000606a6a7210 */ /* 0x000fe20007f9e0ff */
[----:B------:R-:W-:Y:S01]  /*2db0*/  FFMA R73, R73, R23, R10 ;  /* 0x0000001749497223 */ /* 0x000fe2000000000a */
[----:B------:R-:W-:-:S03]  /*2dc0*/  PRMT R101, R5, 0x7610, R101 ;  /* 0x0000761005657816 */ /* 0x000fc60000000065 */
[----:B------:R-:W-:Y:S01]  /*2dd0*/  IMAD.X R11, R109, 0x1, R11, P4 ;  /* 0x000000016d0b7824 */ /* 0x000fe200020e060b */
[----:B------:R-:W-:Y:S02]  /*2de0*/  F2FP.BF16.F32.PACK_AB R73, RZ, R73 ;  /* 0x00000049ff49723e */ /* 0x000fe400000010ff */
[C---:B------:R-:W-:Y:S02]  /*2df0*/  LEA R10, P4, R106.reuse, R110, 0x1 ;  /* 0x0000006e6a0a7211 */ /* 0x040fe400078808ff */
[----:B0-----:R-:W-:Y:S02]  /*2e00*/  PRMT R72, R73, 0x7610, R72 ;  /* 0x0000761049487816 */ /* 0x001fe40000000048 */
[----:B------:R-:W-:-:S03]  /*2e10*/  LEA.HI.X R11, R106, R111, R11, 0x1, P4 ;  /* 0x0000006f6a0b7211 */ /* 0x000fc600020f0c0b */
[----:B------:R0:W-:Y:S04]  /*2e20*/  @P2 STG.E.U16 desc[UR54][R8.64+0x2], R72 ;  /* 0x0000024808002986 */ /* 0x0001e8000c101536 */
[----:B------:R-:W2:Y:S01]  /*2e30*/  @P3 LDG.E.LTC128B.U16 R101, desc[UR54][R10.64] ;  /* 0x000000360a653981 */ /* 0x000ea2000c1e1520 */
[C---:B------:R-:W-:Y:S01]  /*2e40*/  SHF.L.U64.HI R13, R12.reuse, 0x4, R13 ;  /* 0x000000040c0d7819 */ /* 0x040fe2000001020d */
[----:B------:R-:W-:Y:S01]  /*2e50*/  BSSY B1, `(.L_x_38) ;  /* 0x0000011000017945 */ /* 0x000fe20003800000 */
[----:B------:R-:W-:Y:S02]  /*2e60*/  LEA R12, P4, R12, R8, 0x4 ;  /* 0x000000080c0c7211 */ /* 0x000fe400078820ff */
[----:B------:R-:W-:-:S03]  /*2e70*/  IADD3 R96, P2, R98, R96, RZ ;  /* 0x0000006062607210 */ /* 0x000fc60007f5e0ff */
[----:B------:R-:W-:Y:S02]  /*2e80*/  IMAD.X R13, R13, 0x1, R9, P4 ;  /* 0x000000010d0d7824 */ /* 0x000fe400020e0609 */
[----:B------:R-:W-:Y:S01]  /*2e90*/  IMAD.X R97, R99, 0x1, R109, P2 ;  /* 0x0000000163617824 */ /* 0x000fe200010e066d */
[----:B------:R-:W-:Y:S01]  /*2ea0*/  ISETP.GT.AND P2, PT, R4, 0x1, P0 ;  /* 0x000000010400780c */ /* 0x000fe20000744270 */
[----:B------:R-:W-:-:S04]  /*2eb0*/  IMAD.WIDE.U32 R96, R95, R108, R96 ;  /* 0x0000006c5f607225 */ /* 0x000fc800078e0060 */
[----:B------:R-:W-:Y:S01]  /*2ec0*/  IMAD.IADD R73, R105, 0x1, R97 ;  /* 0x0000000169497824 */ /* 0x000fe200078e0261 */
[----:B0-----:R-:W-:-:S04]  /*2ed0*/  LEA R72, P5, R96, R110, 0x1 ;  /* 0x0000006e60487211 */ /* 0x001fc800078a08ff */
[----:B------:R-:W-:Y:S01]  /*2ee0*/  LEA.HI.X R73, R96, R111, R73, 0x1, P5 ;  /* 0x0000006f60497211 */ /* 0x000fe200028f0c49 */
[----:B--2---:R-:W-:-:S04]  /*2ef0*/  IMAD.U32 R5, R101, 0x10000, RZ ;  /* 0x0001000065057824 */ /* 0x004fc800078e00ff */
[----:B------:R-:W-:-:S04]  /*2f00*/  FMUL R5, R5, R90 ;  /* 0x0000005a05057220 */ /* 0x000fc80000400000 */
[----:B------:R-:W-:-:S05]  /*2f10*/  FFMA R5, R74, R23, R5 ;  /* 0x000000174a057223 */ /* 0x000fca0000000005 */
[----:B------:R-:W-:-:S05]  /*2f20*/  F2FP.BF16.F32.PACK_AB R5, RZ, R5 ;  /* 0x00000005ff05723e */ /* 0x000fca00000010ff */
[----:B------:R0:W-:Y:S01]  /*2f30*/  @P3 STG.E.U16 desc[UR54][R12.64], R5 ;  /* 0x000000050c003986 */ /* 0x0001e2000c101536 */
[----:B------:R-:W-:Y:S05]  /*2f40*/  @!P2 BRA `(.L_x_39) ;  /* 0x000000000004a947 */ /* 0x000fea0003800000 */
[----:B------:R2:W5:Y:S02]  /*2f50*/  LDG.E.LTC128B.U16 R101, desc[UR54][R72.64+0x2] ;  /* 0x0000023648657981 */ /* 0x000564000c1e1520 */
.L_x_39:
[----:B------:R-:W-:Y:S05]  /*2f60*/  BSYNC B1 ;  /* 0x0000000000017941 */ /* 0x000fea0003800000 */
.L_x_38:
[----:B0----5:R-:W-:Y:S01]  /*2f70*/  IMAD.U32 R5, R101, 0x10000, RZ ;  /* 0x0001000065057824 */ /* 0x021fe200078e00ff */
[----:B------:R-:W-:Y:S01]  /*2f80*/  ISETP.GT.AND P3, PT, R4, 0x8, P1 ;  /* 0x000000080400780c */ /* 0x000fe20000f64270 */
[----:B------:R-:W-:Y:S02]  /*2f90*/  BSSY B1, `(.L_x_40) ;  /* 0x0000007000017945 */ /* 0x000fe40003800000 */
[----:B------:R-:W-:-:S04]  /*2fa0*/  FMUL R74, R5, R90 ;  /* 0x0000005a054a7220 */ /* 0x000fc80000400000 */
[----:B------:R-:W-:-:S05]  /*2fb0*/  FFMA R74, R75, R23, R74 ;  /* 0x000000174b4a7223 */ /* 0x000fca000000004a */
[----:B------:R-:W-:-:S05]  /*2fc0*/  F2FP.BF16.F32.PACK_AB R74, RZ, R74 ;  /* 0x0000004aff4a723e */ /* 0x000fca00000010ff */
[----:B------:R0:W-:Y:S01]  /*2fd0*/  @P2 STG.E.U16 desc[UR54][R12.64+0x2], R74 ;  /* 0x0000024a0c002986 */ /* 0x0001e2000c101536 */
[----:B------:R-:W-:Y:S05]  /*2fe0*/  @!P3 BRA `(.L_x_41) ;  /* 0x000000000004b947 */ /* 0x000fea0003800000 */
[----:B------:R3:W5:Y:S02]  /*2ff0*/  LDG.E.LTC128B.U16 R101, desc[UR54][R20.64+0x10] ;  /* 0x0000103614657981 */ /* 0x000764000c1e1520 */
.L_x_41:
[----:B------:R-:W-:Y:S05]  /*3000*/  BSYNC B1 ;  /* 0x0000000000017941 */ /* 0x000fea0003800000 */
.L_x_40:
[----:B-----5:R-:W-:Y:S01]  /*3010*/  IMAD.U32 R5, R101, 0x10000, RZ ;  /* 0x0001000065057824 */ /* 0x020fe200078e00ff */
        /* <DEDUP_REMOVED lines=8> */
.L_x_43:
[----:B------:R-:W-:Y:S05]  /*30a0*/  BSYNC B1 ;  /* 0x0000000000017941 */ /* 0x000fea0003800000 */
.L_x_42:
[----:B----45:R-:W-:Y:S01]  /*30b0*/  IMAD.U32 R5, R101, 0x10000, RZ ;  /* 0x0001000065057824 */ /* 0x030fe200078e00ff */
[----:B------:R-:W-:Y:S01]  /*30c0*/  ISETP.GT.AND P3, PT, R4, 0x8, P0 ;  /* 0x000000080400780c */ /* 0x000fe20000764270 */
[----:B------:R-:W-:Y:S02]  /*30d0*/  BSSY B1, `(.L_x_44) ;  /* 0x0000007000017945 */ /* 0x000fe40003800000 */
[----:B0-----:R-:W-:-:S04]  /*30e0*/  FMUL R74, R5, R90 ;  /* 0x0000005a054a7220 */ /* 0x001fc80000400000 */
[----:B------:R-:W-:-:S05]  /*30f0*/  FFMA R74, R77, R23, R74 ;  /* 0x000000174d4a7223 */ /* 0x000fca000000004a */
[----:B------:R-:W-:-:S05]  /*3100*/  F2FP.BF16.F32.PACK_AB R74, RZ, R74 ;  /* 0x0000004aff4a723e */ /* 0x000fca00000010ff */
[----:B------:R0:W-:Y:S01]  /*3110*/  @P2 STG.E.U16 desc[UR54][R8.64+0x12], R74 ;  /* 0x0000124a08002986 */ /* 0x0001e2000c101536 */
[----:B------:R-:W-:Y:S05]  /*3120*/  @!P3 BRA `(.L_x_45) ;  /* 0x000000000004b947 */ /* 0x000fea0003800000 */
[----:B------:R4:W5:Y:S02]  /*3130*/  LDG.E.LTC128B.U16 R101, desc[UR54][R72.64+0x10] ;  /* 0x0000103648657981 */ /* 0x000964000c1e1520 */
.L_x_45:
[----:B------:R-:W-:Y:S05]  /*3140*/  BSYNC B1 ;  /* 0x0000000000017941 */ /* 0x000fea0003800000 */
.L_x_44:
        /* <DEDUP_REMOVED lines=9> */
.L_x_47:
[----:B------:R-:W-:Y:S05]  /*31e0*/  BSYNC B1 ;  /* 0x0000000000017941 */ /* 0x000fea0003800000 */
.L_x_46:
        /* <DEDUP_REMOVED lines=9> */
.L_x_49:
[----:B------:R-:W-:Y:S05]  /*3280*/  BSYNC B1 ;  /* 0x0000000000017941 */ /* 0x000fea0003800000 */
.L_x_48:
        /* <DEDUP_REMOVED lines=9> */
.L_x_51:
[----:B------:R-:W-:Y:S05]  /*3320*/  BSYNC B1 ;  /* 0x0000000000017941 */ /* 0x000fea0003800000 */
.L_x_50:
        /* <DEDUP_REMOVED lines=9> */
.L_x_53:
[----:B------:R-:W-:Y:S05]  /*33c0*/  BSYNC B1 ;  /* 0x0000000000017941 */ /* 0x000fea0003800000 */
.L_x_52:
        /* <DEDUP_REMOVED lines=9> */
.L_x_55:
[----:B------:R-:W-:Y:S05]  /*3460*/  BSYNC B1 ;  /* 0x0000000000017941 */ /* 0x000fea0003800000 */
.L_x_54:
        /* <DEDUP_REMOVED lines=9> */
.L_x_57:
[----:B------:R-:W-:Y:S05]  /*3500*/  BSYNC B1 ;  /* 0x0000000000017941 */ /* 0x000fea0003800000 */
.L_x_56:
        /* <DEDUP_REMOVED lines=9> */
.L_x_59:
[----:B------:R-:W-:Y:S05]  /*35a0*/  BSYNC B1 ;  /* 0x0000000000017941 */ /* 0x000fea0003800000 */
.L_x_58:
[----:B0----5:R-:W-:Y:S01]  /*35b0*/  IMAD.U32 R5, R101, 0x10000, RZ ;  /* 0x0001000065057824 */ /* 0x021fe200078e00ff */
[----:B------:R-:W-:Y:S01]  /*35c0*/  ISETP.GT.AND P2, PT, R4, 0x18, P0 ;  /* 0x000000180400780c */ /* 0x000fe20000744270 */
[----:B------:R-:W-:Y:S02]  /*35d0*/  BSSY B1, `(.L_x_60) ;  /* 0x0000007000017945 */ /* 0x000fe40003800000 */
[----:B-1-3--:R-:W-:-:S04]  /*35e0*/  FMUL R20, R5, R90 ;  /* 0x0000005a05147220 */ /* 0x00afc80000400000 */
[----:B------:R-:W-:-:S05]  /*35f0*/  FFMA R20, R85, R23, R20 ;  /* 0x0000001755147223 */ /* 0x000fca0000000014 */
[----:B------:R-:W-:-:S05]  /*3600*/  F2FP.BF16.F32.PACK_AB R20, RZ, R20 ;  /* 0x00000014ff14723e */ /* 0x000fca00000010ff */
[----:B------:R0:W-:Y:S01]  /*3610*/  @P1 STG.E.U16 desc[UR54][R8.64+0x32], R20 ;  /* 0x0000321408001986 */ /* 0x0001e2000c101536 */
[----:B------:R-:W-:Y:S05]  /*3620*/  @!P2 BRA `(.L_x_61) ;  /* 0x000000000004a947 */ /* 0x000fea0003800000 */
[----:B------:R1:W5:Y:S02]  /*3630*/  LDG.E.LTC128B.U16 R101, desc[UR54][R72.64+0x30] ;  /* 0x0000303648657981 */ /* 0x000364000c1e1520 */
.L_x_61:
[----:B------:R-:W-:Y:S05]  /*3640*/  BSYNC B1 ;  /* 0x0000000000017941 */ /* 0x000fea0003800000 */
.L_x_60:
        /* <DEDUP_REMOVED lines=9> */
.L_x_63:
[----:B------:R-:W-:Y:S05]  /*36e0*/  BSYNC B1 ;  /* 0x0000000000017941 */ /* 0x000fea0003800000 */
.L_x_62:
[----:B---3-5:R-:W-:Y:S01]  /*36f0*/  IMAD.U32 R5, R101, 0x10000, RZ ;  /* 0x0001000065057824 */ /* 0x028fe200078e00ff */
[----:B------:R-:W-:Y:S01]  /*3700*/  ISETP.GT.AND P1, PT, R3, 0x80, PT ;  /* 0x000000800300780c */ /* 0x000fe20003f24270 */
[----:B012-4-:R-:W-:Y:S01]  /*3710*/  IMAD.SHL.U32 R73, R14, 0x100, RZ ;  /* 0x000001000e497824 */ /* 0x017fe200078e00ff */
[----:B------:R-:W-:Y:S01]  /*3720*/  BSSY B1, `(.L_x_64) ;  /* 0x000000b000017945 */ /* 0x000fe20003800000 */
[----:B------:R-:W-:Y:S01]  /*3730*/  FMUL R20, R5, R90 ;  /* 0x0000005a05147220 */ /* 0x000fe20000400000 */
[----:B------:R-:W-:Y:S02]  /*3740*/  ISETP.GT.AND P3, PT, R4, RZ, P1 ;  /* 0x000000ff0400720c */ /* 0x000fe40000f64270 */
[----:B------:R-:W-:Y:S01]  /*3750*/  SHF.L.U64.HI R5, R14, 0x8, R15 ;  /* 0x000000080e057819 */ /* 0x000fe2000001020f */
[----:B------:R-:W-:Y:S01]  /*3760*/  FFMA R20, R87, R23, R20 ;  /* 0x0000001757147223 */ /* 0x000fe20000000014 */
[----:B------:R-:W-:-:S04]  /*3770*/  IADD3 R14, P2, R73, R6, RZ ;  /* 0x00000006490e7210 */ /* 0x000fc80007f5e0ff */
[----:B------:R-:W-:Y:S01]  /*3780*/  F2FP.BF16.F32.PACK_AB R20, RZ, R20 ;  /* 0x00000014ff14723e */ /* 0x000fe200000010ff */
[----:B------:R-:W-:-:S04]  /*3790*/  IMAD.X R15, R5, 0x1, R7, P2 ;  /* 0x00000001050f7824 */ /* 0x000fc800010e0607 */
[----:B------:R0:W-:Y:S01]  /*37a0*/  @P0 STG.E.U16 desc[UR54][R12.64+0x32], R20 ;  /* 0x000032140c000986 */ /* 0x0001e2000c101536 */
[----:B------:R-:W-:Y:S05]  /*37b0*/  @!P3 BRA `(.L_x_65) ;  /* 0x000000000004b947 */ /* 0x000fea0003800000 */
[----:B------:R1:W5:Y:S02]  /*37c0*/  LDG.E.LTC128B.U16 R101, desc[UR54][R14.64] ;  /* 0x000000360e657981 */ /* 0x000364000c1e1520 */
.L_x_65:
[----:B------:R-:W-:Y:S05]  /*37d0*/  BSYNC B1 ;  /* 0x0000000000017941 */ /* 0x000fea0003800000 */
.L_x_64:
[----:B-----5:R-:W-:Y:S01]  /*37e0*/  IMAD.U32 R21, R101, 0x10000, RZ ;  /* 0x0001000065157824 */ /* 0x020fe200078e00ff */
[----:B0-----:R-:W-:Y:S01]  /*37f0*/  IADD3 R20, P0, R8, UR40, RZ ;  /* 0x0000002808147c10 */ /* 0x001fe2000ff1e0ff */
[----:B------:R-:W-:Y:S01]  /*3800*/  BSSY B1, `(.L_x_66) ;  /* 0x000000c000017945 */ /* 0x000fe20003800000 */
[----:B------:R-:W-:Y:S01]  /*3810*/  ISETP.GT.AND P2, PT, R4, 0x1, P1 ;  /* 0x000000010400780c */ /* 0x000fe20000f44270 */
[----:B------:R-:W-:Y:S01]  /*3820*/  FMUL R21, R21, R90 ;  /* 0x0000005a15157220 */ /* 0x000fe20000400000 */
[----:B------:R-:W-:-:S03]  /*3830*/  LOP3.LUT R77, R73, 0x2, RZ, 0xfc, !PT ;  /* 0x00000002494d7812 */ /* 0x000fc600078efcff */
[----:B------:R-:W-:-:S05]  /*3840*/  FFMA R21, R56, R23, R21 ;  /* 0x0000001738157223 */ /* 0x000fca0000000015 */
[----:B------:R-:W-:Y:S02]  /*3850*/  F2FP.BF16.F32.PACK_AB R56, RZ, R21 ;  /* 0x00000015ff38723e */ /* 0x000fe400000010ff */
[----:B------:R-:W-:-:S05]  /*3860*/  IADD3.X R21, R9, UR39, RZ, P0, !PT ;  /* 0x0000002709157c10 */ /* 0x000fca00087fe4ff */
[----:B------:R0:W-:Y:S01]  /*3870*/  @P3 STG.E.U16 desc[UR54][R20.64], R56 ;  /* 0x0000003814003986 */ /* 0x0001e2000c101536 */
[----:B------:R-:W-:Y:S05]  /*3880*/  @!P2 BRA `(.L_x_67) ;  /* 0x00000000000ca947 */ /* 0x000fea0003800000 */
[----:B------:R-:W-:-:S05]  /*3890*/  IADD3 R74, P0, R77, R6, RZ ;  /* 0x000000064d4a7210 */ /* 0x000fca0007f1e0ff */
[----:B------:R-:W-:-:S05]  /*38a0*/  IMAD.X R75, R5, 0x1, R7, P0 ;  /* 0x00000001054b7824 */ /* 0x000fca00000e0607 */
[----:B------:R2:W5:Y:S03]  /*38b0*/  LDG.E.LTC128B.U16 R101, desc[UR54][R74.64] ;  /* 0x000000364a657981 */ /* 0x000566000c1e1520 */
.L_x_67:
[----:B------:R-:W-:Y:S05]  /*38c0*/  BSYNC B1 ;  /* 0x0000000000017941 */ /* 0x000fea0003800000 */
.L_x_66:
[----:B--2--5:R-:W-:Y:S01]  /*38d0*/  IMAD.U32 R75, R101, 0x10000, RZ ;  /* 0x00010000654b7824 */ /* 0x024fe200078e00ff */
[----:B------:R-:W-:Y:S01]  /*38e0*/  IADD3 R74, P4, R8, UR41, RZ ;  /* 0x00000029084a7c10 */ /* 0x000fe2000ff9e0ff */
[----:B------:R-:W-:Y:S01]  /*38f0*/  BSSY B1, `(.L_x_68) ;  /* 0x000000d000017945 */ /* 0x000fe20003800000 */
[----:B------:R-:W-:Y:S01]  /*3900*/  ISETP.GT.AND P0, PT, R3, 0x88, PT ;  /* 0x000000880300780c */ /* 0x000fe20003f04270 */
[----:B0-----:R-:W-:Y:S01]  /*3910*/  FMUL R56, R75, R90 ;  /* 0x0000005a4b387220 */ /* 0x001fe20000400000 */
[----:B------:R-:W-:Y:S02]  /*3920*/  IADD3.X R75, R9, UR39, RZ, P4, !PT ;  /* 0x00000027094b7c10 */ /* 0x000fe4000a7fe4ff */
[----:B------:R-:W-:Y:S01]  /*3930*/  ISETP.GT.AND P3, PT, R4, RZ, P0 ;  /* 0x000000ff0400720c */ /* 0x000fe20000764270 */
[----:B------:R-:W-:-:S05]  /*3940*/  FFMA R56, R57, R23, R56 ;  /* 0x0000001739387223 */ /* 0x000fca0000000038 */
[----:B------:R-:W-:Y:S02]  /*3950*/  F2FP.BF16.F32.PACK_AB R57, RZ, R56 ;  /* 0x00000038ff39723e */ /* 0x000fe400000010ff */
[----:B------:R-:W-:Y:S02]  /*3960*/  IADD3 R56, P4, R73, R10, RZ ;  /* 0x0000000a49387210 */ /* 0x000fe40007f9e0ff */
[----:B------:R-:W-:-:S03]  /*3970*/  PRMT R72, R57, 0x7610, R72 ;  /* 0x0000761039487816 */ /* 0x000fc60000000048 */
[----:B------:R-:W-:Y:S02]  /*3980*/  IMAD.X R57, R5, 0x1, R11, P4 ;  /* 0x0000000105397824 */ /* 0x000fe400020e060b */
[----:B------:R0:W-:Y:S01]  /*3990*/  @P2 STG.E.U16 desc[UR54][R74.64], R72 ;  /* 0x000000484a002986 */ /* 0x0001e2000c101536 */
[----:B------:R-:W-:Y:S05]  /*39a0*/  @!P3 BRA `(.L_x_69) ;  /* 0x000000000004b947 */ /* 0x000fea0003800000 */
[----:B------:R2:W5:Y:S02]  /*39b0*/  LDG.E.LTC128B.U16 R101, desc[UR54][R56.64] ;  /* 0x0000003638657981 */ /* 0x000564000c1e1520 */
.L_x_69:
[----:B------:R-:W-:Y:S05]  /*39c0*/  BSYNC B1 ;  /* 0x0000000000017941 */ /* 0x000fea0003800000 */
.L_x_68:
[----:B0----5:R-:W-:Y:S01]  /*39d0*/  IMAD.U32 R75, R101, 0x10000, RZ ;  /* 0x00010000654b7824 */ /* 0x021fe200078e00ff */
[----:B------:R-:W-:Y:S01]  /*39e0*/  IADD3 R74, P4, R12, UR40, RZ ;  /* 0x000000280c4a7c10 */ /* 0x000fe2000ff9e0ff */
[----:B------:R-:W-:Y:S01]  /*39f0*/  BSSY B1, `(.L_x_70) ;  /* 0x000000b000017945 */ /* 0x000fe20003800000 */
[----:B------:R-:W-:Y:S01]  /*3a00*/  ISETP.GT.AND P2, PT, R4, 0x1, P0 ;  /* 0x000000010400780c */ /* 0x000fe20000744270 */
[----:B------:R-:W-:-:S04]  /*3a10*/  FMUL R75, R75, R90 ;  /* 0x0000005a4b4b7220 */ /* 0x000fc80000400000 */
        /* <DEDUP_REMOVED lines=8> */
.L_x_71:
[----:B------:R-:W-:Y:S05]  /*3aa0*/  BSYNC B1 ;  /* 0x0000000000017941 */ /* 0x000fea0003800000 */
.L_x_70:
[----:B---3-5:R-:W-:Y:S01]  /*3ab0*/  IMAD.U32 R79, R101, 0x10000, RZ ;  /* 0x00010000654f7824 */ /* 0x028fe200078e00ff */
[----:B------:R-:W-:Y:S01]  /*3ac0*/  IADD3 R78, P4, R12, UR41, RZ ;  /* 0x000000290c4e7c10 */ /* 0x000fe2000ff9e0ff */
[----:B------:R-:W-:Y:S01]  /*3ad0*/  BSSY B1, `(.L_x_72) ;  /* 0x000000c000017945 */ /* 0x000fe20003800000 */
[----:B------:R-:W-:Y:S01]  /*3ae0*/  ISETP.GT.AND P3, PT, R4, 0x8, P1 ;  /* 0x000000080400780c */ /* 0x000fe20000f64270 */
[----:B0-----:R-:W-:Y:S01]  /*3af0*/  FMUL R58, R79, R90 ;  /* 0x0000005a4f3a7220 */ /* 0x001fe20000400000 */
[----:B------:R-:W-:-:S03]  /*3b00*/  IADD3.X R79, R13, UR39, RZ, P4, !PT ;  /* 0x000000270d4f7c10 */ /* 0x000fc6000a7fe4ff */
[----:B------:R-:W-:Y:S01]  /*3b10*/  FFMA R58, R59, R23, R58 ;  /* 0x000000173b3a7223 */ /* 0x000fe2000000003a */
[----:B------:R-:W-:-:S04]  /*3b20*/  LOP3.LUT R59, R73, 0x10, RZ, 0xfc, !PT ;  /* 0x00000010493b7812 */ /* 0x000fc800078efcff */
[----:B------:R-:W-:-:S05]  /*3b30*/  F2FP.BF16.F32.PACK_AB R58, RZ, R58 ;  /* 0x0000003aff3a723e */ /* 0x000fca00000010ff */
[----:B------:R0:W-:Y:S01]  /*3b40*/  @P2 STG.E.U16 desc[UR54][R78.64], R58 ;  /* 0x0000003a4e002986 */ /* 0x0001e2000c101536 */
[----:B------:R-:W-:Y:S05]  /*3b50*/  @!P3 BRA `(.L_x_73) ;  /* 0x00000000000cb947 */ /* 0x000fea0003800000 */
[----:B0-----:R-:W-:-:S05]  /*3b60*/  IADD3 R78, P2, R59, R6, RZ ;  /* 0x000000063b4e7210 */ /* 0x001fca0007f5e0ff */
[----:B------:R-:W-:-:S05]  /*3b70*/  IMAD.X R79, R5, 0x1, R7, P2 ;  /* 0x00000001054f7824 */ /* 0x000fca00010e0607 */
[----:B------:R3:W5:Y:S03]  /*3b80*/  LDG.E.LTC128B.U16 R101, desc[UR54][R78.64] ;  /* 0x000000364e657981 */ /* 0x000766000c1e1520 */
.L_x_73:
[----:B------:R-:W-:Y:S05]  /*3b90*/  BSYNC B1 ;  /* 0x0000000000017941 */ /* 0x000fea0003800000 */
.L_x_72:
[----:B0--3-5:R-:W-:Y:S01]  /*3ba0*/  IMAD.U32 R79, R101, 0x10000, RZ ;  /* 0x00010000654f7824 */ /* 0x029fe200078e00ff */
[----:B------:R-:W-:Y:S01]  /*3bb0*/  IADD3 R80, P4, R8, UR42, RZ ;  /* 0x0000002a08507c10 */ /* 0x000fe2000ff9e0ff */
[----:B------:R-:W-:Y:S01]  /*3bc0*/  BSSY B1, `(.L_x_74) ;  /* 0x000000d000017945 */ /* 0x000fe20003800000 */
[----:B------:R-:W-:Y:S01]  /*3bd0*/  ISETP.GT.AND P2, PT, R4, 0x9, P1 ;  /* 0x000000090400780c */ /* 0x000fe20000f44270 */
[----:B------:R-:W-:Y:S01]  /*3be0*/  FMUL R79, R79, R90 ;  /* 0x0000005a4f4f7220 */ /* 0x000fe20000400000 */
[----:B------:R-:W-:-:S03]  /*3bf0*/  IADD3.X R81, R9, UR39, RZ, P4, !PT ;  /* 0x0000002709517c10 */ /* 0x000fc6000a7fe4ff */
[----:B------:R-:W-:-:S05]  /*3c00*/  FFMA R79, R60, R23, R79 ;  /* 0x000000173c4f7223 */ /* 0x000fca000000004f */
[----:B------:R-:W-:-:S04]  /*3c10*/  F2FP.BF16.F32.PACK_AB R79, RZ, R79 ;  /* 0x0000004fff4f723e */ /* 0x000fc800000010ff */
[----:B------:R-:W-:Y:S02]  /*3c20*/  PRMT R58, R79, 0x7610, R58 ;  /* 0x000076104f3a7816 */ /* 0x000fe4000000003a */
[----:B------:R-:W-:-:S03]  /*3c30*/  LOP3.LUT R79, R73, 0x12, RZ, 0xfc, !PT ;  /* 0x00000012494f7812 */ /* 0x000fc600078efcff */
[----:B------:R0:W-:Y:S01]  /*3c40*/  @P3 STG.E.U16 desc[UR54][R80.64], R58 ;  /* 0x0000003a50003986 */ /* 0x0001e2000c101536 */
[----:B------:R-:W-:Y:S05]  /*3c50*/  @!P2 BRA `(.L_x_75) ;  /* 0x00000000000ca947 */ /* 0x000fea0003800000 */
[----:B0-----:R-:W-:-:S05]  /*3c60*/  IADD3 R80, P3, R79, R6, RZ ;  /* 0x000000064f507210 */ /* 0x001fca0007f7e0ff */
[----:B------:R-:W-:-:S05]  /*3c70*/  IMAD.X R81, R5, 0x1, R7, P3 ;  /* 0x0000000105517824 */ /* 0x000fca00018e0607 */
[----:B------:R3:W5:Y:S03]  /*3c80*/  LDG.E.LTC128B.U16 R101, desc[UR54][R80.64] ;  /* 0x0000003650657981 */ /* 0x000766000c1e1520 */
.L_x_75:
[----:B------:R-:W-:Y:S05]  /*3c90*/  BSYNC B1 ;  /* 0x0000000000017941 */ /* 0x000fea0003800000 */
.L_x_74:
[----:B0--3-5:R-:W-:Y:S01]  /*3ca0*/  IMAD.U32 R81, R101, 0x10000, RZ ;  /* 0x0001000065517824 */ /* 0x029fe200078e00ff */
[----:B------:R-:W-:Y:S01]  /*3cb0*/  IADD3 R60, P4, R8, UR43, RZ ;  /* 0x0000002b083c7c10 */ /* 0x000fe2000ff9e0ff */
[----:B------:R-:W-:Y:S01]  /*3cc0*/  BSSY B1, `(.L_x_76) ;  /* 0x000000b000017945 */ /* 0x000fe20003800000 */
[----:B------:R-:W-:Y:S01]  /*3cd0*/  ISETP.GT.AND P3, PT, R4, 0x8, P0 ;  /* 0x000000080400780c */ /* 0x000fe20000764270 */
[----:B------:R-:W-:-:S04]  /*3ce0*/  FMUL R58, R81, R90 ;  /* 0x0000005a513a7220 */ /* 0x000fc80000400000 */
[----:B------:R-:W-:Y:S01]  /*3cf0*/  FFMA R58, R61, R23, R58 ;  /* 0x000000173d3a7223 */ /* 0x000fe2000000003a */
[----:B------:R-:W-:-:S04]  /*3d00*/  IADD3.X R61, R9, UR39, RZ, P4, !PT ;  /* 0x00000027093d7c10 */ /* 0x000fc8000a7fe4ff */
[----:B------:R-:W-:-:S05]  /*3d10*/  F2FP.BF16.F32.PACK_AB R58, RZ, R58 ;  /* 0x0000003aff3a723e */ /* 0x000fca00000010ff */
[----:B------:R0:W-:Y:S01]  /*3d20*/  @P2 STG.E.U16 desc[UR54][R60.64], R58 ;  /* 0x0000003a3c002986 */ /* 0x0001e2000c101536 */
[----:B------:R-:W-:Y:S05]  /*3d30*/  @!P3 BRA `(.L_x_77) ;  /* 0x00000000000cb947 */ /* 0x000fea0003800000 */
[----:B0-----:R-:W-:-:S05]  /*3d40*/  IADD3 R60, P2, R59, R10, RZ ;  /* 0x0000000a3b3c7210 */ /* 0x001fca0007f5e0ff */
[----:B------:R-:W-:-:S05]  /*3d50*/  IMAD.X R61, R5, 0x1, R11, P2 ;  /* 0x00000001053d7824 */ /* 0x000fca00010e060b */
[----:B------:R3:W5:Y:S03]  /*3d60*/  LDG.E.LTC128B.U16 R101, desc[UR54][R60.64] ;  /* 0x000000363c657981 */ /* 0x000766000c1e1520 */
.L_x_77:
[----:B------:R-:W-:Y:S05]  /*3d70*/  BSYNC B1 ;  /* 0x0000000000017941 */ /* 0x000fea0003800000 */
.L_x_76:
[----:B0--3-5:R-:W-:Y:S01]  /*3d80*/  IMAD.U32 R61, R101, 0x10000, RZ ;  /* 0x00010000653d7824 */ /* 0x029fe200078e00ff */
        /* <DEDUP_REMOVED lines=9> */
[----:B0-----:R-:W-:-:S05]  /*3e20*/  IADD3 R60, P3, R79, R10, RZ ;  /* 0x0000000a4f3c7210 */ /* 0x001fca0007f7e0ff */
[----:B------:R-:W-:-:S05]  /*3e30*/  IMAD.X R61, R5, 0x1, R11, P3 ;  /* 0x00000001053d7824 */ /* 0x000fca00018e060b */
[----:B------:R3:W5:Y:S03]  /*3e40*/  LDG.E.LTC128B.U16 R101, desc[UR54][R60.64] ;  /* 0x000000363c657981 */ /* 0x000766000c1e1520 */
.L_x_79:
[----:B------:R-:W-:Y:S05]  /*3e50*/  BSYNC B1 ;  /* 0x0000000000017941 */ /* 0x000fea0003800000 */
.L_x_78:
[----:B0--3-5:R-:W-:Y:S01]  /*3e60*/  IMAD.U32 R61, R101, 0x10000, RZ ;  /* 0x00010000653d7824 */ /* 0x029fe200078e00ff */
[----:B------:R-:W-:Y:S01]  /*3e70*/  IADD3 R62, P4, R12, UR43, RZ ;  /* 0x0000002b0c3e7c10 */ /* 0x000fe2000ff9e0ff */
[----:B------:R-:W-:Y:S01]  /*3e80*/  BSSY B1, `(.L_x_80) ;  /* 0x000000c000017945 */ /* 0x000fe20003800000 */
[----:B------:R-:W-:Y:S01]  /*3e90*/  ISETP.GT.AND P3, PT, R4, 0x10, P1 ;  /* 0x000000100400780c */ /* 0x000fe20000f64270 */
[----:B------:R-:W-:Y:S01]  /*3ea0*/  FMUL R58, R61, R90 ;  /* 0x0000005a3d3a7220 */ /* 0x000fe20000400000 */
[----:B------:R-:W-:-:S03]  /*3eb0*/  LOP3.LUT R61, R73, 0x20, RZ, 0xfc, !PT ;  /* 0x00000020493d7812 */ /* 0x000fc600078efcff */
        /* <DEDUP_REMOVED lines=8> */
.L_x_81:
[----:B------:R-:W-:Y:S05]  /*3f40*/  BSYNC B1 ;  /* 0x0000000000017941 */ /* 0x000fea0003800000 */
.L_x_80:
        /* <DEDUP_REMOVED lines=15> */
.L_x_83:
[----:B------:R-:W-:Y:S05]  /*4040*/  BSYNC B1 ;  /* 0x0000000000017941 */ /* 0x000fea0003800000 */
.L_x_82:
        /* <DEDUP_REMOVED lines=13> */
.L_x_85:
[----:B------:R-:W-:Y:S05]  /*4120*/  BSYNC B1 ;  /* 0x0000000000017941 */ /* 0x000fea0003800000 */
.L_x_84:
        /* <DEDUP_REMOVED lines=13> */
.L_x_87:
[----:B------:R-:W-:Y:S05]  /*4200*/  BSYNC B1 ;  /* 0x0000000000017941 */ /* 0x000fea0003800000 */
.L_x_86:
        /* <DEDUP_REMOVED lines=14> */
.L_x_89:
[----:B------:R-:W-:Y:S05]  /*42f0*/  BSYNC B1 ;  /* 0x0000000000017941 */ /* 0x000fea0003800000 */
.L_x_88:
[----:B0--3-5:R-:W-:Y:S01]  /*4300*/  IMAD.U32 R67, R101, 0x10000, RZ ;  /* 0x0001000065437824 */ /* 0x029fe200078e00ff */
[----:B------:R-:W-:Y:S01]  /*4310*/  IADD3 R80, P2, R8, UR46, RZ ;  /* 0x0000002e08507c10 */ /* 0x000fe2000ff5e0ff */
[----:B------:R-:W-:Y:S01]  /*4320*/  BSSY B1, `(.L_x_90) ;  /* 0x000000c000017945 */ /* 0x000fe20003800000 */
[----:B------:R-:W-:Y:S01]  /*4330*/  ISETP.GT.AND P1, PT, R4, 0x19, P1 ;  /* 0x000000190400780c */ /* 0x000fe20000f24270 */
[----:B------:R-:W-:Y:S01]  /*4340*/  FMUL R67, R67, R90 ;  /* 0x0000005a43437220 */ /* 0x000fe20000400000 */
[----:B------:R-:W-:-:S03]  /*4350*/  IADD3.X R81, R9, UR39, RZ, P2, !PT ;  /* 0x0000002709517c10 */ /* 0x000fc600097fe4ff */
[----:B------:R-:W-:Y:S01]  /*4360*/  FFMA R68, R68, R23, R67 ;  /* 0x0000001744447223 */ /* 0x000fe20000000043 */
[----:B------:R-:W-:-:S04]  /*4370*/  LOP3.LUT R67, R73, 0x32, RZ, 0xfc, !PT ;  /* 0x0000003249437812 */ /* 0x000fc800078efcff */
[----:B------:R-:W-:Y:S02]  /*4380*/  F2FP.BF16.F32.PACK_AB R68, RZ, R68 ;  /* 0x00000044ff44723e */ /* 0x000fe400000010ff */
[----:B------:R-:W-:-:S03]  /*4390*/  IADD3 R6, P2, R67, R6, RZ ;  /* 0x0000000643067210 */ /* 0x000fc60007f5e0ff */
[----:B------:R0:W-:Y:S02]  /*43a0*/  @P3 STG.E.U16 desc[UR54][R80.64], R68 ;  /* 0x0000004450003986 */ /* 0x0001e4000c101536 */
[----:B------:R-:W-:Y:S01]  /*43b0*/  IMAD.X R7, R5, 0x1, R7, P2 ;  /* 0x0000000105077824 */ /* 0x000fe200010e0607 */
[----:B------:R-:W-:Y:S07]  /*43c0*/  @!P1 BRA `(.L_x_91) ;  /* 0x0000000000049947 */ /* 0x000fee0003800000 */
[----:B------:R3:W5:Y:S02]  /*43d0*/  LDG.E.LTC128B.U16 R101, desc[UR54][R6.64] ;  /* 0x0000003606657981 */ /* 0x000764000c1e1520 */
.L_x_91:
[----:B------:R-:W-:Y:S05]  /*43e0*/  BSYNC B1 ;  /* 0x0000000000017941 */ /* 0x000fea0003800000 */
.L_x_90:
[----:B---3-5:R-:W-:Y:S01]  /*43f0*/  IMAD.U32 R7, R101, 0x10000, RZ ;  /* 0x0001000065077824 */ /* 0x028fe200078e00ff */
[----:B------:R-:W-:Y:S01]  /*4400*/  ISETP.GT.AND P2, PT, R4, 0x18, P0 ;  /* 0x000000180400780c */ /* 0x000fe20000744270 */
[----:B------:R-:W-:Y:S02]  /*4410*/  BSSY B1, `(.L_x_92) ;  /* 0x000000b000017945 */ /* 0x000fe40003800000 */
[----:B------:R-:W-:-:S04]  /*4420*/  FMUL R6, R7, R90 ;  /* 0x0000005a07067220 */ /* 0x000fc80000400000 */
[----:B------:R-:W-:Y:S01]  /*4430*/  FFMA R69, R69, R23, R6 ;  /* 0x0000001745457223 */ /* 0x000fe20000000006 */
[----:B------:R-:W-:-:S04]  /*4440*/  IADD3 R6, P3, R8, UR47, RZ ;  /* 0x0000002f08067c10 */ /* 0x000fc8000ff7e0ff */
[----:B------:R-:W-:Y:S02]  /*4450*/  F2FP.BF16.F32.PACK_AB R69, RZ, R69 ;  /* 0x00000045ff45723e */ /* 0x000fe400000010ff */
[----:B------:R-:W-:-:S05]  /*4460*/  IADD3.X R7, R9, UR39, RZ, P3, !PT ;  /* 0x0000002709077c10 */ /* 0x000fca0009ffe4ff */
[----:B------:R3:W-:Y:S01]  /*4470*/  @P1 STG.E.U16 desc[UR54][R6.64], R69 ;  /* 0x0000004506001986 */ /* 0x0007e2000c101536 */
[----:B------:R-:W-:Y:S05]  /*4480*/  @!P2 BRA `(.L_x_93) ;  /* 0x00000000000ca947 */ /* 0x000fea0003800000 */
[----:B---3--:R-:W-:-:S05]  /*4490*/  IADD3 R6, P1, R65, R10, RZ ;  /* 0x0000000a41067210 */ /* 0x008fca0007f3e0ff */
[----:B------:R-:W-:-:S05]  /*44a0*/  IMAD.X R7, R5, 0x1, R11, P1 ;  /* 0x0000000105077824 */ /* 0x000fca00008e060b */
[----:B------:R4:W5:Y:S03]  /*44b0*/  LDG.E.LTC128B.U16 R101, desc[UR54][R6.64] ;  /* 0x0000003606657981 */ /* 0x000966000c1e1520 */
.L_x_93:
[----:B------:R-:W-:Y:S05]  /*44c0*/  BSYNC B1 ;  /* 0x0000000000017941 */ /* 0x000fea0003800000 */
.L_x_92:
[----:B---345:R-:W-:Y:S01]  /*44d0*/  IMAD.U32 R7, R101, 0x10000, RZ ;  /* 0x0001000065077824 */ /* 0x038fe200078e00ff */
[----:B------:R-:W-:Y:S01]  /*44e0*/  IADD3 R6, P3, R12, UR46, RZ ;  /* 0x0000002e0c067c10 */ /* 0x000fe2000ff7e0ff */
[----:B------:R-:W-:Y:S01]  /*44f0*/  BSSY B1, `(.L_x_94) ;  /* 0x000000c000017945 */ /* 0x000fe20003800000 */
[----:B------:R-:W-:Y:S01]  /*4500*/  ISETP.GT.AND P1, PT, R4, 0x19, P0 ;  /* 0x000000190400780c */ /* 0x000fe20000724270 */
[----:B------:R-:W-:Y:S01]  /*4510*/  FMUL R7, R7, R90 ;  /* 0x0000005a07077220 */ /* 0x000fe20000400000 */
[----:B------:R-:W-:-:S03]  /*4520*/  IADD3 R8, P0, R67, R10, RZ ;  /* 0x0000000a43087210 */ /* 0x000fc60007f1e0ff */
[----:B------:R-:W-:-:S05]  /*4530*/  FFMA R7, R70, R23, R7 ;  /* 0x0000001746077223 */ /* 0x000fca0000000007 */
[----:B------:R-:W-:Y:S02]  /*4540*/  F2FP.BF16.F32.PACK_AB R9, RZ, R7 ;  /* 0x00000007ff09723e */ /* 0x000fe400000010ff */
[----:B------:R-:W-:Y:S02]  /*4550*/  IADD3.X R7, R13, UR39, RZ, P3, !PT ;  /* 0x000000270d077c10 */ /* 0x000fe40009ffe4ff */
[----:B------:R-:W-:Y:S01]  /*4560*/  PRMT R10, R9, 0x7610, R10 ;  /* 0x00007610090a7816 */ /* 0x000fe2000000000a */
[----:B------:R-:W-:-:S04]  /*4570*/  IMAD.X R9, R5, 0x1, R11, P0 ;  /* 0x0000000105097824 */ /* 0x000fc800000e060b */
[----:B------:R3:W-:Y:S01]  /*4580*/  @P2 STG.E.U16 desc[UR54][R6.64], R10 ;  /* 0x0000000a06002986 */ /* 0x0007e2000c101536 */
[----:B------:R-:W-:Y:S05]  /*4590*/  @!P1 BRA `(.L_x_95) ;  /* 0x0000000000049947 */ /* 0x000fea0003800000 */
[----:B------:R4:W5:Y:S02]  /*45a0*/  LDG.E.LTC128B.U16 R101, desc[UR54][R8.64] ;  /* 0x0000003608657981 */ /* 0x000964000c1e1520 */
.L_x_95:
[----:B------:R-:W-:Y:S05]  /*45b0*/  BSYNC B1 ;  /* 0x0000000000017941 */ /* 0x000fea0003800000 */
.L_x_94:
[----:B---3-5:R-:W-:Y:S01]  /*45c0*/  IMAD.U32 R7, R101, 0x10000, RZ ;  /* 0x0001000065077824 */ /* 0x028fe200078e00ff */
[----:B----4-:R-:W-:Y:S01]  /*45d0*/  IADD3 R8, P3, R12, UR47, RZ ;  /* 0x0000002f0c087c10 */ /* 0x010fe2000ff7e0ff */
[----:B------:R-:W-:Y:S01]  /*45e0*/  BSSY B1, `(.L_x_96) ;  /* 0x000000d000017945 */ /* 0x000fe20003800000 */
[----:B------:R-:W-:Y:S01]  /*45f0*/  ISETP.GT.AND P0, PT, R3, 0x100, PT ;  /* 0x000001000300780c */ /* 0x000fe20003f04270 */
[----:B------:R-:W-:Y:S01]  /*4600*/  FMUL R6, R7, R90 ;  /* 0x0000005a07067220 */ /* 0x000fe20000400000 */
        /* <DEDUP_REMOVED lines=10> */
.L_x_97:
[----:B------:R-:W-:Y:S05]  /*46b0*/  BSYNC B1 ;  /* 0x0000000000017941 */ /* 0x000fea0003800000 */
.L_x_96:
[----:B---3-5:R-:W-:Y:S01]  /*46c0*/  IMAD.U32 R9, R101, 0x10000, RZ ;  /* 0x0001000065097824 */ /* 0x028fe200078e00ff */
        /* <DEDUP_REMOVED lines=9> */
[----:B---3--:R-:W-:-:S05]  /*4760*/  IADD3 R10, P1, R77, R14, RZ ;  /* 0x0000000e4d0a7210 */ /* 0x008fca0007f3e0ff */
[----:B------:R-:W-:-:S05]  /*4770*/  IMAD.X R11, R15, 0x1, R5, P1 ;  /* 0x000000010f0b7824 */ /* 0x000fca00008e0605 */
[----:B------:R3:W5:Y:S03]  /*4780*/  LDG.E.LTC128B.U16 R101, desc[UR54][R10.64] ;  /* 0x000000360a657981 */ /* 0x000766000c1e1520 */
.L_x_99:
[----:B------:R-:W-:Y:S05]  /*4790*/  BSYNC B1 ;  /* 0x0000000000017941 */ /* 0x000fea0003800000 */
.L_x_98:
[----:B---3-5:R-:W-:Y:S01]  /*47a0*/  IMAD.U32 R11, R101, 0x10000, RZ ;  /* 0x00010000650b7824 */ /* 0x028fe200078e00ff */
[----:B------:R-:W-:Y:S01]  /*47b0*/  IADD3 R12, P4, R20, UR41, RZ ;  /* 0x00000029140c7c10 */ /* 0x000fe2000ff9e0ff */
        /* <DEDUP_REMOVED lines=13> */
.L_x_101:
[----:B------:R-:W-:Y:S05]  /*4890*/  BSYNC B1 ;  /* 0x0000000000017941 */ /* 0x000fea0003800000 */
.L_x_100:
        /* <DEDUP_REMOVED lines=13> */
.L_x_103:
[----:B------:R-:W-:Y:S05]  /*4970*/  BSYNC B1 ;  /* 0x0000000000017941 */ /* 0x000fea0003800000 */
.L_x_102:
        /* <DEDUP_REMOVED lines=13> */
.L_x_105:
[----:B------:R-:W-:Y:S05]  /*4a50*/  BSYNC B1 ;  /* 0x0000000000017941 */ /* 0x000fea0003800000 */
.L_x_104:
        /* <DEDUP_REMOVED lines=13> */
.L_x_107:
[----:B------:R-:W-:Y:S05]  /*4b30*/  BSYNC B1 ;  /* 0x0000000000017941 */ /* 0x000fea0003800000 */
.L_x_106:
        /* <DEDUP_REMOVED lines=13> */
.L_x_109:
[----:B------:R-:W-:Y:S05]  /*4c10*/  BSYNC B1 ;  /* 0x0000000000017941 */ /* 0x000fea0003800000 */
.L_x_108:
        /* <DEDUP_REMOVED lines=13> */
.L_x_111:
[----:B------:R-:W-:Y:S05]  /*4cf0*/  BSYNC B1 ;  /* 0x0000000000017941 */ /* 0x000fea0003800000 */
.L_x_110:
        /* <DEDUP_REMOVED lines=13> */
.L_x_113:
[----:B------:R-:W-:Y:S05]  /*4dd0*/  BSYNC B1 ;  /* 0x0000000000017941 */ /* 0x000fea0003800000 */
.L_x_112:
        /* <DEDUP_REMOVED lines=13> */
.L_x_115:
[----:B------:R-:W-:Y:S05]  /*4eb0*/  BSYNC B1 ;  /* 0x0000000000017941 */ /* 0x000fea0003800000 */
.L_x_114:
        /* <DEDUP_REMOVED lines=13> */
.L_x_117:
[----:B------:R-:W-:Y:S05]  /*4f90*/  BSYNC B1 ;  /* 0x0000000000017941 */ /* 0x000fea0003800000 */
.L_x_116:
        /* <DEDUP_REMOVED lines=13> */
.L_x_119:
[----:B------:R-:W-:Y:S05]  /*5070*/  BSYNC B1 ;  /* 0x0000000000017941 */ /* 0x000fea0003800000 */
.L_x_118:
        /* <DEDUP_REMOVED lines=13> */
.L_x_121:
[----:B------:R-:W-:Y:S05]  /*5150*/  BSYNC B1 ;  /* 0x0000000000017941 */ /* 0x000fea0003800000 */
.L_x_120:
[----:B---3-5:R-:W-:Y:S01]  /*5160*/  IMAD.U32 R41, R101, 0x10000, RZ ;  /* 0x0001000065297824 */ /* 0x028fe200078e00ff */
[----:B------:R-:W-:Y:S01]  /*5170*/  IADD3 R40, P3, R20, UR46, RZ ;  /* 0x0000002e14287c10 */ /* 0x000fe2000ff7e0ff */
[----:B------:R-:W-:Y:S01]  /*5180*/  BSSY B1, `(.L_x_122) ;  /* 0x000000b000017945 */ /* 0x000fe20003800000 */
[----:B------:R-:W-:Y:S01]  /*5190*/  ISETP.GT.AND P0, PT, R4, 0x19, P0 ;  /* 0x000000190400780c */ /* 0x000fe20000704270 */
[----:B------:R-:W-:-:S04]  /*51a0*/  FMUL R41, R41, R90 ;  /* 0x0000005a29297220 */ /* 0x000fc80000400000 */
[----:B------:R-:W-:-:S05]  /*51b0*/  FFMA R41, R52, R23, R41 ;  /* 0x0000001734297223 */ /* 0x000fca0000000029 */
[----:B------:R-:W-:Y:S02]  /*51c0*/  F2FP.BF16.F32.PACK_AB R42, RZ, R41 ;  /* 0x00000029ff2a723e */ /* 0x000fe400000010ff */
[----:B------:R-:W-:Y:S02]  /*51d0*/  IADD3.X R41, R21, UR39, RZ, P3, !PT ;  /* 0x0000002715297c10 */ /* 0x000fe40009ffe4ff */
[----:B-1----:R-:W-:-:S03]  /*51e0*/  IADD3 R14, P3, R67, R14, RZ ;  /* 0x0000000e430e7210 */ /* 0x002fc60007f7e0ff */
[----:B------:R1:W-:Y:S02]  /*51f0*/  @P2 STG.E.U16 desc[UR54][R40.64], R42 ;  /* 0x0000002a28002986 */ /* 0x0003e4000c101536 */
[----:B------:R-:W-:Y:S01]  /*5200*/  IMAD.X R15, R15, 0x1, R5, P3 ;  /* 0x000000010f0f7824 */ /* 0x000fe200018e0605 */
[----:B------:R-:W-:Y:S07]  /*5210*/  @!P0 BRA `(.L_x_123) ;  /* 0x0000000000048947 */ /* 0x000fee0003800000 */
[----:B------:R3:W5:Y:S02]  /*5220*/  LDG.E.LTC128B.U16 R101, desc[UR54][R14.64] ;  /* 0x000000360e657981 */ /* 0x000764000c1e1520 */
.L_x_123:
[----:B------:R-:W-:Y:S05]  /*5230*/  BSYNC B1 ;  /* 0x0000000000017941 */ /* 0x000fea0003800000 */
.L_x_122:
        /* <DEDUP_REMOVED lines=13> */
.L_x_125:
[----:B------:R-:W-:Y:S05]  /*5310*/  BSYNC B1 ;  /* 0x0000000000017941 */ /* 0x000fea0003800000 */
.L_x_124:
        /* <DEDUP_REMOVED lines=8> */
[----:B-1----:R-:W-:Y:S02]  /*53a0*/  PRMT R40, R21, 0x7610, R40 ;  /* 0x0000761015287816 */ /* 0x002fe40000000028 */
[----:B------:R-:W-:-:S03]  /*53b0*/  IADD3 R20, P0, R67, R56, RZ ;  /* 0x0000003843147210 */ /* 0x000fc60007f1e0ff */
[----:B------:R1:W-:Y:S02]  /*53c0*/  @P2 STG.E.U16 desc[UR54][R14.64], R40 ;  /* 0x000000280e002986 */ /* 0x0003e4000c101536 */
[----:B------:R-:W-:Y:S01]  /*53d0*/  IMAD.X R21, R57, 0x1, R5, P0 ;  /* 0x0000000139157824 */ /* 0x000fe200000e0605 */
[----:B------:R-:W-:Y:S07]  /*53e0*/  @!P1 BRA `(.L_x_127) ;  /* 0x0000000000049947 */ /* 0x000fee0003800000 */
[----:B------:R3:W5:Y:S02]  /*53f0*/  LDG.E.LTC128B.U16 R101, desc[UR54][R20.64] ;  /* 0x0000003614657981 */ /* 0x000764000c1e1520 */
.L_x_127:
[----:B------:R-:W-:Y:S05]  /*5400*/  BSYNC B1 ;  /* 0x0000000000017941 */ /* 0x000fea0003800000 */
.L_x_126:
[----:B-1---5:R-:W-:Y:S01]  /*5410*/  IMAD.U32 R15, R101, 0x10000, RZ ;  /* 0x00010000650f7824 */ /* 0x022fe200078e00ff */
[----:B------:R-:W-:Y:S01]  /*5420*/  ISETP.GT.AND P0, PT, R3, 0x180, PT ;  /* 0x000001800300780c */ /* 0x000fe20003f04270 */
[----:B------:R-:W-:Y:S02]  /*5430*/  BSSY B1, `(.L_x_128) ;  /* 0x000000c000017945 */ /* 0x000fe40003800000 */
[----:B------:R-:W-:Y:S01]  /*5440*/  FMUL R14, R15, R90 ;  /* 0x0000005a0f0e7220 */ /* 0x000fe20000400000 */
[----:B------:R-:W-:-:S03]  /*5450*/  ISETP.GT.AND P2, PT, R4, RZ, P0 ;  /* 0x000000ff0400720c */ /* 0x000fc60000744270 */
[----:B------:R-:W-:Y:S01]  /*5460*/  FFMA R55, R55, R23, R14 ;  /* 0x0000001737377223 */ /* 0x000fe2000000000e */
[----:B------:R-:W-:-:S04]  /*5470*/  IADD3 R14, P3, R74, UR47, RZ ;  /* 0x0000002f4a0e7c10 */ /* 0x000fc8000ff7e0ff */
[----:B------:R-:W-:Y:S02]  /*5480*/  F2FP.BF16.F32.PACK_AB R55, RZ, R55 ;  /* 0x00000037ff37723e */ /* 0x000fe400000010ff */
[----:B------:R-:W-:-:S05]  /*5490*/  IADD3.X R15, R75, UR39, RZ, P3, !PT ;  /* 0x000000274b0f7c10 */ /* 0x000fca0009ffe4ff */
[----:B------:R1:W-:Y:S01]  /*54a0*/  @P1 STG.E.U16 desc[UR54][R14.64], R55 ;  /* 0x000000370e001986 */ /* 0x0003e2000c101536 */
[----:B------:R-:W-:Y:S05]  /*54b0*/  @!P2 BRA `(.L_x_129) ;  /* 0x00000000000ca947 */ /* 0x000fea0003800000 */
[----:B-1----:R-:W-:-:S05]  /*54c0*/  IADD3 R14, P1, R6, R73, RZ ;  /* 0x00000049060e7210 */ /* 0x002fca0007f3e0ff */
[----:B------:R-:W-:-:S05]  /*54d0*/  IMAD.X R15, R7, 0x1, R5, P1 ;  /* 0x00000001070f7824 */ /* 0x000fca00008e0605 */
[----:B------:R1:W5:Y:S03]  /*54e0*/  LDG.E.LTC128B.U16 R101, desc[UR54][R14.64] ;  /* 0x000000360e657981 */ /* 0x000366000c1e1520 */
.L_x_129:
[----:B------:R-:W-:Y:S05]  /*54f0*/  BSYNC B1 ;  /* 0x0000000000017941 */ /* 0x000fea0003800000 */
.L_x_128:
[----:B-1---5:R-:W-:Y:S01]  /*5500*/  IMAD.U32 R15, R101, 0x10000, RZ ;  /* 0x00010000650f7824 */ /* 0x022fe200078e00ff */
[----:B------:R-:W-:Y:S01]  /*5510*/  IADD3 R14, P1, R8, UR40, RZ ;  /* 0x00000028080e7c10 */ /* 0x000fe2000ff3e0ff */
[----:B------:R-:W-:Y:S01]  /*5520*/  BSSY B1, `(.L_x_130) ;  /* 0x000000b000017945 */ /* 0x000fe20003800000 */
[----:B------:R-:W-:Y:S01]  /*5530*/  ISETP.GT.AND P3, PT, R4, 0x1, P0 ;  /* 0x000000010400780c */ /* 0x000fe20000764270 */
[----:B------:R-:W-:-:S04]  /*5540*/  FMUL R15, R15, R90 ;  /* 0x0000005a0f0f7220 */ /* 0x000fc80000400000 */
[----:B------:R-:W-:-:S05]  /*5550*/  FFMA R15, R24, R23, R15 ;  /* 0x00000017180f7223 */ /* 0x000fca000000000f */
[----:B---3--:R-:W-:Y:S02]  /*5560*/  F2FP.BF16.F32.PACK_AB R20, RZ, R15 ;  /* 0x0000000fff14723e */ /* 0x008fe400000010ff */
[----:B------:R-:W-:-:S05]  /*5570*/  IADD3.X R15, R9, UR39, RZ, P1, !PT ;  /* 0x00000027090f7c10 */ /* 0x000fca0008ffe4ff */
[----:B------:R1:W-:Y:S01]  /*5580*/  @P2 STG.E.U16 desc[UR54][R14.64], R20 ;  /* 0x000000140e002986 */ /* 0x0003e2000c101536 */
[----:B------:R-:W-:Y:S05]  /*5590*/  @!P3 BRA `(.L_x_131) ;  /* 0x00000000000cb947 */ /* 0x000fea0003800000 */
[----:B-1----:R-:W-:-:S05]  /*55a0*/  IADD3 R14, P1, R6, R77, RZ ;  /* 0x0000004d060e7210 */ /* 0x002fca0007f3e0ff */
[----:B------:R-:W-:-:S05]  /*55b0*/  IMAD.X R15, R7, 0x1, R5, P1 ;  /* 0x00000001070f7824 */ /* 0x000fca00008e0605 */
[----:B------:R3:W5:Y:S03]  /*55c0*/  LDG.E.LTC128B.U16 R101, desc[UR54][R14.64] ;  /* 0x000000360e657981 */ /* 0x000766000c1e1520 */
.L_x_131:
[----:B------:R-:W-:Y:S05]  /*55d0*/  BSYNC B1 ;  /* 0x0000000000017941 */ /* 0x000fea0003800000 */
.L_x_130:
[----:B-1-3-5:R-:W-:Y:S01]  /*55e0*/  IMAD.U32 R15, R101, 0x10000, RZ ;  /* 0x00010000650f7824 */ /* 0x02afe200078e00ff */
        /* <DEDUP_REMOVED lines=13> */
.L_x_133:
[----:B------:R-:W-:Y:S05]  /*56c0*/  BSYNC B1 ;  /* 0x0000000000017941 */ /* 0x000fea0003800000 */
.L_x_132:
[----:B-----5:R-:W-:Y:S01]  /*56d0*/  IMAD.U32 R3, R101, 0x10000, RZ ;  /* 0x0001000065037824 */ /* 0x020fe200078e00ff */
[----:B-1-3--:R-:W-:Y:S01]  /*56e0*/  IADD3 R14, P4, R12, UR40, RZ ;  /* 0x000000280c0e7c10 */ /* 0x00afe2000ff9e0ff */
[----:B------:R-:W-:Y:S01]  /*56f0*/  BSSY B1, `(.L_x_134) ;  /* 0x000000b000017945 */ /* 0x000fe20003800000 */
[----:B------:R-:W-:Y:S01]  /*5700*/  ISETP.GT.AND P3, PT, R4, 0x1, P1 ;  /* 0x000000010400780c */ /* 0x000fe20000f64270 */
[----:B------:R-:W-:Y:S01]  /*5710*/  FMUL R3, R3, R90 ;  /* 0x0000005a03037220 */ /* 0x000fe20000400000 */
[----:B------:R-:W-:-:S03]  /*5720*/  IADD3.X R15, R13, UR39, RZ, P4, !PT ;  /* 0x000000270d0f7c10 */ /* 0x000fc6000a7fe4ff */
[----:B------:R-:W-:-:S05]  /*5730*/  FFMA R3, R26, R23, R3 ;  /* 0x000000171a037223 */ /* 0x000fca0000000003 */
[----:B------:R-:W-:-:S05]  /*5740*/  F2FP.BF16.F32.PACK_AB R3, RZ, R3 ;  /* 0x00000003ff03723e */ /* 0x000fca00000010ff */
[----:B------:R1:W-:Y:S01]  /*5750*/  @P2 STG.E.U16 desc[UR54][R14.64], R3 ;  /* 0x000000030e002986 */ /* 0x0003e2000c101536 */
[----:B------:R-:W-:Y:S05]  /*5760*/  @!P3 BRA `(.L_x_135) ;  /* 0x00000000000cb947 */ /* 0x000fea0003800000 */
[----:B-1----:R-:W-:-:S05]  /*5770*/  IADD3 R14, P2, R10, R77, RZ ;  /* 0x0000004d0a0e7210 */ /* 0x002fca0007f5e0ff */
[----:B------:R-:W-:-:S05]  /*5780*/  IMAD.X R15, R11, 0x1, R5, P2 ;  /* 0x000000010b0f7824 */ /* 0x000fca00010e0605 */
[----:B------:R3:W5:Y:S03]  /*5790*/  LDG.E.LTC128B.U16 R101, desc[UR54][R14.64] ;  /* 0x000000360e657981 */ /* 0x000766000c1e1520 */
.L_x_135:
[----:B------:R-:W-:Y:S05]  /*57a0*/  BSYNC B1 ;  /* 0x0000000000017941 */ /* 0x000fea0003800000 */
.L_x_134:
[----:B-1---5:R-:W-:Y:S01]  /*57b0*/  IMAD.U32 R3, R101, 0x10000, RZ ;  /* 0x0001000065037824 */ /* 0x022fe200078e00ff */
[----:B------:R-:W-:Y:S01]  /*57c0*/  ISETP.GT.AND P2, PT, R4, 0x8, P0 ;  /* 0x000000080400780c */ /* 0x000fe20000744270 */
[----:B------:R-:W-:Y:S02]  /*57d0*/  BSSY B1, `(.L_x_136) ;  /* 0x000000b000017945 */ /* 0x000fe40003800000 */
[----:B---3--:R-:W-:-:S04]  /*57e0*/  FMUL R14, R3, R90 ;  /* 0x0000005a030e7220 */ /* 0x008fc80000400000 */
        /* <DEDUP_REMOVED lines=9> */
.L_x_137:
[----:B------:R-:W-:Y:S05]  /*5880*/  BSYNC B1 ;  /* 0x0000000000017941 */ /* 0x000fea0003800000 */
.L_x_136:
        /* <DEDUP_REMOVED lines=13> */
.L_x_139:
[----:B------:R-:W-:Y:S05]  /*5960*/  BSYNC B1 ;  /* 0x0000000000017941 */ /* 0x000fea0003800000 */
.L_x_138:
        /* <DEDUP_REMOVED lines=13> */
.L_x_141:
[----:B------:R-:W-:Y:S05]  /*5a40*/  BSYNC B1 ;  /* 0x0000000000017941 */ /* 0x000fea0003800000 */
.L_x_140:
        /* <DEDUP_REMOVED lines=13> */
.L_x_143:
[----:B------:R-:W-:Y:S05]  /*5b20*/  BSYNC B1 ;  /* 0x0000000000017941 */ /* 0x000fea0003800000 */
.L_x_142:
        /* <DEDUP_REMOVED lines=13> */
.L_x_145:
[----:B------:R-:W-:Y:S05]  /*5c00*/  BSYNC B1 ;  /* 0x0000000000017941 */ /* 0x000fea0003800000 */
.L_x_144:
        /* <DEDUP_REMOVED lines=13> */
.L_x_147:
[----:B------:R-:W-:Y:S05]  /*5ce0*/  BSYNC B1 ;  /* 0x0000000000017941 */ /* 0x000fea0003800000 */
.L_x_146:
        /* <DEDUP_REMOVED lines=13> */
.L_x_149:
[----:B------:R-:W-:Y:S05]  /*5dc0*/  BSYNC B1 ;  /* 0x0000000000017941 */ /* 0x000fea0003800000 */
.L_x_148:
        /* <DEDUP_REMOVED lines=13> */
.L_x_151:
[----:B------:R-:W-:Y:S05]  /*5ea0*/  BSYNC B1 ;  /* 0x0000000000017941 */ /* 0x000fea0003800000 */
.L_x_150:
        /* <DEDUP_REMOVED lines=13> */
.L_x_153:
[----:B------:R-:W-:Y:S05]  /*5f80*/  BSYNC B1 ;  /* 0x0000000000017941 */ /* 0x000fea0003800000 */
.L_x_152:
[----:B-----5:R-:W-:Y:S01]  /*5f90*/  IMAD.U32 R3, R101, 0x10000, RZ ;  /* 0x0001000065037824 */ /* 0x020fe200078e00ff */
[----:B-1-3--:R-:W-:Y:S01]  /*5fa0*/  IADD3 R14, P3, R8, UR46, RZ ;  /* 0x0000002e080e7c10 */ /* 0x00afe2000ff7e0ff */
[----:B------:R-:W-:Y:S01]  /*5fb0*/  BSSY B1, `(.L_x_154) ;  /* 0x000000b000017945 */ /* 0x000fe20003800000 */
[----:B------:R-:W-:Y:S01]  /*5fc0*/  ISETP.GT.AND P0, PT, R4, 0x19, P0 ;  /* 0x000000190400780c */ /* 0x000fe20000704270 */
[----:B------:R-:W-:Y:S01]  /*5fd0*/  FMUL R3, R3, R90 ;  /* 0x0000005a03037220 */ /* 0x000fe20000400000 */
[----:B------:R-:W-:Y:S02]  /*5fe0*/  IADD3.X R15, R9, UR39, RZ, P3, !PT ;  /* 0x00000027090f7c10 */ /* 0x000fe40009ffe4ff */
[----:B----4-:R-:W-:Y:S01]  /*5ff0*/  IADD3 R6, P3, R6, R67, RZ ;  /* 0x0000004306067210 */ /* 0x010fe20007f7e0ff */
[----:B------:R-:W-:-:S04]  /*6000*/  FFMA R3, R36, R23, R3 ;  /* 0x0000001724037223 */ /* 0x000fc80000000003 */
[----:B------:R-:W-:Y:S01]  /*6010*/  IMAD.X R7, R7, 0x1, R5, P3 ;  /* 0x0000000107077824 */ /* 0x000fe200018e0605 */
[----:B------:R-:W-:-:S05]  /*6020*/  F2FP.BF16.F32.PACK_AB R3, RZ, R3 ;  /* 0x00000003ff03723e */ /* 0x000fca00000010ff */
[----:B------:R1:W-:Y:S01]  /*6030*/  @P2 STG.E.U16 desc[UR54][R14.64], R3 ;  /* 0x000000030e002986 */ /* 0x0003e2000c101536 */
[----:B------:R-:W-:Y:S05]  /*6040*/  @!P0 BRA `(.L_x_155) ;  /* 0x0000000000048947 */ /* 0x000fea0003800000 */
[----:B------:R3:W5:Y:S02]  /*6050*/  LDG.E.LTC128B.U16 R101, desc[UR54][R6.64] ;  /* 0x0000003606657981 */ /* 0x000764000c1e1520 */
.L_x_155:
[----:B------:R-:W-:Y:S05]  /*6060*/  BSYNC B1 ;  /* 0x0000000000017941 */ /* 0x000fea0003800000 */
.L_x_154:
        /* <DEDUP_REMOVED lines=13> */
.L_x_157:
[----:B------:R-:W-:Y:S05]  /*6140*/  BSYNC B1 ;  /* 0x0000000000017941 */ /* 0x000fea0003800000 */
.L_x_156:
[----:B-----5:R-:W-:Y:S01]  /*6150*/  IMAD.U32 R3, R101, 0x10000, RZ ;  /* 0x0001000065037824 */ /* 0x020fe200078e00ff */
[----:B-1-3--:R-:W-:Y:S01]  /*6160*/  IADD3 R6, P0, R12, UR46, RZ ;  /* 0x0000002e0c067c10 */ /* 0x00afe2000ff1e0ff */
[----:B------:R-:W-:Y:S01]  /*6170*/  BSSY B1, `(.L_x_158) ;  /* 0x000000b000017945 */ /* 0x000fe20003800000 */
[----:B------:R-:W-:Y:S01]  /*6180*/  ISETP.GT.AND P1, PT, R4, 0x19, P1 ;  /* 0x000000190400780c */ /* 0x000fe20000f24270 */
[----:B------:R-:W-:Y:S01]  /*6190*/  FMUL R3, R3, R90 ;  /* 0x0000005a03037220 */ /* 0x000fe20000400000 */
[----:B------:R-:W-:Y:S02]  /*61a0*/  IADD3.X R7, R13, UR39, RZ, P0, !PT ;  /* 0x000000270d077c10 */ /* 0x000fe400087fe4ff */
[----:B------:R-:W-:Y:S01]  /*61b0*/  IADD3 R4, P0, R10, R67, RZ ;  /* 0x000000430a047210 */ /* 0x000fe20007f1e0ff */
[----:B------:R-:W-:-:S04]  /*61c0*/  FFMA R3, R38, R23, R3 ;  /* 0x0000001726037223 */ /* 0x000fc80000000003 */
[----:B------:R-:W-:Y:S01]  /*61d0*/  IMAD.X R5, R11, 0x1, R5, P0 ;  /* 0x000000010b057824 */ /* 0x000fe200000e0605 */
[----:B------:R-:W-:-:S05]  /*61e0*/  F2FP.BF16.F32.PACK_AB R3, RZ, R3 ;  /* 0x00000003ff03723e */ /* 0x000fca00000010ff */
[----:B------:R1:W-:Y:S01]  /*61f0*/  @P3 STG.E.U16 desc[UR54][R6.64], R3 ;  /* 0x0000000306003986 */ /* 0x0003e2000c101536 */
[----:B------:R-:W-:Y:S05]  /*6200*/  @!P1 BRA `(.L_x_159) ;  /* 0x0000000000049947 */ /* 0x000fea0003800000 */
[----:B------:R3:W5:Y:S02]  /*6210*/  LDG.E.LTC128B.U16 R101, desc[UR54][R4.64] ;  /* 0x0000003604657981 */ /* 0x000764000c1e1520 */
.L_x_159:
[----:B------:R-:W-:Y:S05]  /*6220*/  BSYNC B1 ;  /* 0x0000000000017941 */ /* 0x000fea0003800000 */
.L_x_158:
[----:B------:R-:W-:Y:S05]  /*6230*/  @!P1 BRA `(.L_x_160) ;  /* 0x00000018003c9947 */ /* 0x000fea0003800000 */
[----:B-----5:R-:W-:-:S04]  /*6240*/  IMAD.U32 R101, R101, 0x10000, RZ ;  /* 0x0001000065657824 */ /* 0x020fc800078e00ff */
[----:B---3--:R-:W-:-:S04]  /*6250*/  FMUL R4, R101, R90 ;  /* 0x0000005a65047220 */ /* 0x008fc80000400000 */
[----:B------:R-:W-:Y:S01]  /*6260*/  FFMA R39, R39, R23, R4 ;  /* 0x0000001727277223 */ /* 0x000fe20000000004 */
[----:B------:R-:W-:-:S04]  /*6270*/  IADD3 R4, P0, R12, UR47, RZ ;  /* 0x0000002f0c047c10 */ /* 0x000fc8000ff1e0ff */
[----:B------:R-:W-:Y:S02]  /*6280*/  F2FP.BF16.F32.PACK_AB R39, RZ, R39 ;  /* 0x00000027ff27723e */ /* 0x000fe400000010ff */
[----:B------:R-:W-:-:S05]  /*6290*/  IADD3.X R5, R13, UR39, RZ, P0, !PT ;  /* 0x000000270d057c10 */ /* 0x000fca00087fe4ff */
[----:B------:R4:W-:Y:S01]  /*62a0*/  STG.E.U16 desc[UR54][R4.64], R39 ;  /* 0x0000002704007986 */ /* 0x0009e2000c101536 */
[----:B------:R-:W-:Y:S05]  /*62b0*/  BRA `(.L_x_160) ;  /* 0x00000018001c7947 */ /* 0x000fea0003800000 */
.L_x_35:
[----:B------:R-:W-:Y:S01]  /*62c0*/  ULDC.64 UR4, c[0x0][0x5c0] ;  /* 0x0001700000047ab9 */ /* 0x000fe20000000a00 */
[-C--:B------:R-:W-:Y:S01]  /*62d0*/  FMUL R72, R72, R23.reuse ;  /* 0x0000001748487220 */ /* 0x080fe20000400000 */
[----:B------:R-:W-:Y:S01]  /*62e0*/  LEA R10, P0, R104, UR4, 0x1 ;  /* 0x00000004680a7c11 */ /* 0x000fe2000f8008ff */
[-C--:B------:R-:W-:Y:S01]  /*62f0*/  FMUL R73, R73, R23.reuse ;  /* 0x0000001749497220 */ /* 0x080fe20000400000 */
[----:B------:R-:W-:Y:S01]  /*6300*/  ISETP.GT.AND P4, PT, R4, 0x1, P1 ;  /* 0x000000010400780c */ /* 0x000fe20000f84270 */
[-C--:B------:R-:W-:Y:S01]  /*6310*/  FMUL R74, R74, R23.reuse ;  /* 0x000000174a4a7220 */ /* 0x080fe20000400000 */
[----:B------:R-:W-:Y:S01]  /*6320*/  LEA.HI.X R11, R104, UR5, R101, 0x1, P0 ;  /* 0x00000005680b7c11 */ /* 0x000fe200080f0c65 */
[-C--:B------:R-:W-:Y:S01]  /*6330*/  FMUL R75, R75, R23.reuse ;  /* 0x000000174b4b7220 */ /* 0x080fe20000400000 */
[----:B------:R-:W-:Y:S01]  /*6340*/  F2FP.BF16.F32.PACK_AB R72, RZ, R72 ;  /* 0x00000048ff48723e */ /* 0x000fe200000010ff */
[-C--:B------:R-:W-:Y:S01]  /*6350*/  FMUL R76, R76, R23.reuse ;  /* 0x000000174c4c7220 */ /* 0x080fe20000400000 */
[----:B------:R-:W-:Y:S01]  /*6360*/  ISETP.GT.AND P0, PT, R3, 0x8, PT ;  /* 0x000000080300780c */ /* 0x000fe20003f04270 */
[-C--:B------:R-:W-:Y:S01]  /*6370*/  FMUL R77, R77, R23.reuse ;  /* 0x000000174d4d7220 */ /* 0x080fe20000400000 */
[----:B------:R-:W-:Y:S01]  /*6380*/  LEA R14, P5, R12, R10, 0x4 ;  /* 0x0000000a0c0e7211 */ /* 0x000fe200078a20ff */
[----:B------:R-:W-:Y:S01]  /*6390*/  @P3 STG.E.U16 desc[UR54][R10.64], R72 ;  /* 0x000000480a003986 */ /* 0x000fe2000c101536 */
[----:B------:R-:W-:Y:S01]  /*63a0*/  ISETP.GT.AND P3, PT, R4, 0x1, P0 ;  /* 0x000000010400780c */ /* 0x000fe20000764270 */
[----:B------:R-:W-:Y:S01]  /*63b0*/  FMUL R78, R78, R23 ;  /* 0x000000174e4e7220 */ /* 0x000fe20000400000 */
[----:B------:R-:W-:Y:S01]  /*63c0*/  ISETP.GT.AND P2, PT, R4, RZ, P0 ;  /* 0x000000ff0400720c */ /* 0x000fe20000744270 */
[----:B------:R-:W-:Y:S01]  /*63d0*/  @P4 IMAD.MOV.U32 R6, RZ, RZ, R10 ;  /* 0x000000ffff064224 */ /* 0x000fe200078e000a */
[----:B------:R-:W-:Y:S01]  /*63e0*/  LEA.HI.X R15, R12, R11, R13, 0x4, P5 ;  /* 0x0000000b0c0f7211 */ /* 0x000fe200028f240d */
[----:B------:R-:W-:Y:S01]  /*63f0*/  @P4 IMAD.MOV.U32 R7, RZ, RZ, R11 ;  /* 0x000000ffff074224 */ /* 0x000fe200078e000b */
[----:B------:R-:W-:Y:S01]  /*6400*/  F2FP.BF16.F32.PACK_AB R73, RZ, R73 ;  /* 0x00000049ff49723e */ /* 0x000fe200000010ff */
[-C--:B------:R-:W-:Y:S01]  /*6410*/  FMUL R79, R79, R23.reuse ;  /* 0x000000174f4f7220 */ /* 0x080fe20000400000 */
[----:B------:R-:W-:Y:S01]  /*6420*/  ISETP.GT.AND P5, PT, R4, 0x8, P1 ;  /* 0x000000080400780c */ /* 0x000fe20000fa4270 */
[-C--:B------:R-:W-:Y:S01]  /*6430*/  FMUL R80, R80, R23.reuse ;  /* 0x0000001750507220 */ /* 0x080fe20000400000 */
[----:B------:R-:W-:Y:S01]  /*6440*/  F2FP.BF16.F32.PACK_AB R74, RZ, R74 ;  /* 0x0000004aff4a723e */ /* 0x000fe200000010ff */
[----:B------:R0:W-:Y:S01]  /*6450*/  @P4 STG.E.U16 desc[UR54][R6.64+0x2], R73 ;  /* 0x0000024906004986 */ /* 0x0001e2000c101536 */
[C---:B------:R-:W-:Y:S01]  /*6460*/  ISETP.GT.AND P4, PT, R4.reuse, 0x9, P1 ;  /* 0x000000090400780c */ /* 0x040fe20000f84270 */
[----:B------:R-:W-:Y:S01]  /*6470*/  FMUL R81, R81, R23 ;  /* 0x0000001751517220 */ /* 0x000fe20000400000 */
[----:B------:R-:W-:Y:S01]  /*6480*/  F2FP.BF16.F32.PACK_AB R75, RZ, R75 ;  /* 0x0000004bff4b723e */ /* 0x000fe200000010ff */
[----:B------:R-:W-:Y:S01]  /*6490*/  @P2 STG.E.U16 desc[UR54][R14.64], R74 ;  /* 0x0000004a0e002986 */ /* 0x000fe2000c101536 */
[----:B------:R-:W-:Y:S01]  /*64a0*/  ISETP.GT.AND P2, PT, R4, 0x8, P0 ;  /* 0x000000080400780c */ /* 0x000fe20000744270 */
[-C--:B------:R-:W-:Y:S01]  /*64b0*/  FMUL R82, R82, R23.reuse ;  /* 0x0000001752527220 */ /* 0x080fe20000400000 */
[----:B------:R-:W-:Y:S01]  /*64c0*/  F2FP.BF16.F32.PACK_AB R76, RZ, R76 ;  /* 0x0000004cff4c723e */ /* 0x000fe200000010ff */
[----:B------:R-:W-:Y:S01]  /*64d0*/  FMUL R83, R83, R23 ;  /* 0x0000001753537220 */ /* 0x000fe20000400000 */
[----:B------:R-:W-:Y:S01]  /*64e0*/  F2FP.BF16.F32.PACK_AB R77, RZ, R77 ;  /* 0x0000004dff4d723e */ /* 0x000fe200000010ff */
[----:B------:R-:W-:Y:S01]  /*64f0*/  FMUL R84, R84, R23 ;  /* 0x0000001754547220 */ /* 0x000fe20000400000 */
[----:B------:R-:W-:Y:S01]  /*6500*/  F2FP.BF16.F32.PACK_AB R78, RZ, R78 ;  /* 0x0000004eff4e723e */ /* 0x000fe200000010ff */
[----:B0-----:R-:W-:Y:S01]  /*6510*/  @P3 IMAD.MOV.U32 R6, RZ, RZ, R14 ;  /* 0x000000ffff063224 */ /* 0x001fe200078e000e */
[----:B------:R-:W-:Y:S01]  /*6520*/  F2FP.BF16.F32.PACK_AB R79, RZ, R79 ;  /* 0x0000004fff4f723e */ /* 0x000fe200000010ff */
[----:B------:R-:W-:Y:S01]  /*6530*/  @P3 IMAD.MOV.U32 R7, RZ, RZ, R15 ;  /* 0x000000ffff073224 */ /* 0x000fe200078e000f */
[----:B------:R-:W-:Y:S01]  /*6540*/  F2FP.BF16.F32.PACK_AB R80, RZ, R80 ;  /* 0x00000050ff50723e */ /* 0x000fe200000010ff */
[----:B------:R-:W-:Y:S01]  /*6550*/  FMUL R85, R85, R23 ;  /* 0x0000001755557220 */ /* 0x000fe20000400000 */
[----:B------:R-:W-:Y:S01]  /*6560*/  F2FP.BF16.F32.PACK_AB R81, RZ, R81 ;  /* 0x00000051ff51723e */ /* 0x000fe200000010ff */
[-C--:B------:R-:W-:Y:S01]  /*6570*/  FMUL R86, R86, R23.reuse ;  /* 0x0000001756567220 */ /* 0x080fe20000400000 */
[----:B------:R0:W-:Y:S01]  /*6580*/  @P3 STG.E.U16 desc[UR54][R6.64+0x2], R75 ;  /* 0x0000024b06003986 */ /* 0x0001e2000c101536 */
[----:B------:R-:W-:Y:S01]  /*6590*/  ISETP.GT.AND P3, PT, R4, 0x9, P0 ;  /* 0x000000090400780c */ /* 0x000fe20000764270 */
[-C--:B------:R-:W-:Y:S01]  /*65a0*/  FMUL R87, R87, R23.reuse ;  /* 0x0000001757577220 */ /* 0x080fe20000400000 */
[----:B------:R-:W-:Y:S01]  /*65b0*/  F2FP.BF16.F32.PACK_AB R82, RZ, R82 ;  /* 0x00000052ff52723e */ /* 0x000fe200000010ff */
[----:B------:R-:W-:Y:S01]  /*65c0*/  FMUL R56, R56, R23 ;  /* 0x0000001738387220 */ /* 0x000fe20000400000 */
[----:B------:R-:W-:Y:S01]  /*65d0*/  F2FP.BF16.F32.PACK_AB R83, RZ, R83 ;  /* 0x00000053ff53723e */ /* 0x000fe200000010ff */
[-C--:B------:R-:W-:Y:S01]  /*65e0*/  FMUL R57, R57, R23.reuse ;  /* 0x0000001739397220 */ /* 0x080fe20000400000 */
[----:B------:R-:W-:Y:S01]  /*65f0*/  F2FP.BF16.F32.PACK_AB R84, RZ, R84 ;  /* 0x00000054ff54723e */ /* 0x000fe200000010ff */
[----:B------:R-:W-:Y:S01]  /*6600*/  FMUL R58, R58, R23 ;  /* 0x000000173a3a7220 */ /* 0x000fe20000400000 */
[----:B------:R-:W-:Y:S01]  /*6610*/  F2FP.BF16.F32.PACK_AB R85, RZ, R85 ;  /* 0x00000055ff55723e */ /* 0x000fe200000010ff */
[----:B------:R-:W-:Y:S01]  /*6620*/  FMUL R59, R59, R23 ;  /* 0x000000173b3b7220 */ /* 0x000fe20000400000 */
[----:B------:R-:W-:Y:S01]  /*6630*/  F2FP.BF16.F32.PACK_AB R86, RZ, R86 ;  /* 0x00000056ff56723e */ /* 0x000fe200000010ff */
[--C-:B0-----:R-:W-:Y:S01]  /*6640*/  @P5 IMAD.MOV.U32 R6, RZ, RZ, R10.reuse ;  /* 0x000000ffff065224 */ /* 0x101fe200078e000a */
        /* <DEDUP_REMOVED lines=13> */
[----:B------:R-:W-:Y:S01]  /*6720*/  PRMT R5, R58, 0x7610, R5 ;  /* 0x000076103a057816 */ /* 0x000fe20000000005 */
[-C--:B------:R-:W-:Y:S01]  /*6730*/  FMUL R65, R65, R23.reuse ;  /* 0x0000001741417220 */ /* 0x080fe20000400000 */
[----:B------:R-:W-:Y:S01]  /*6740*/  F2FP.BF16.F32.PACK_AB R60, RZ, R60 ;  /* 0x0000003cff3c723e */ /* 0x000fe200000010ff */
[----:B------:R-:W-:Y:S01]  /*6750*/  FMUL R66, R66, R23 ;  /* 0x0000001742427220 */ /* 0x000fe20000400000 */
[----:B------:R-:W-:Y:S01]  /*6760*/  F2FP.BF16.F32.PACK_AB R61, RZ, R61 ;  /* 0x0000003dff3d723e */ /* 0x000fe200000010ff */
[----:B0-----:R-:W-:Y:S01]  /*6770*/  @P4 IMAD.MOV.U32 R6, RZ, RZ, R10 ;  /* 0x000000ffff064224 */ /* 0x001fe200078e000a */
[----:B------:R-:W-:Y:S01]  /*6780*/  F2FP.BF16.F32.PACK_AB R62, RZ, R62 ;  /* 0x0000003eff3e723e */ /* 0x000fe200000010ff */
[----:B------:R-:W-:Y:S01]  /*6790*/  @P4 IMAD.MOV.U32 R7, RZ, RZ, R11 ;  /* 0x000000ffff074224 */ /* 0x000fe200078e000b */
[----:B------:R-:W-:Y:S01]  /*67a0*/  F2FP.BF16.F32.PACK_AB R63, RZ, R63 ;  /* 0x0000003fff3f723e */ /* 0x000fe200000010ff */
[-C--:B------:R-:W-:Y:S01]  /*67b0*/  FMUL R67, R67, R23.reuse ;  /* 0x0000001743437220 */ /* 0x080fe20000400000 */
[----:B------:R-:W-:Y:S01]  /*67c0*/  F2FP.BF16.F32.PACK_AB R64, RZ, R64 ;  /* 0x00000040ff40723e */ /* 0x000fe200000010ff */
[-C--:B------:R-:W-:Y:S01]  /*67d0*/  FMUL R68, R68, R23.reuse ;  /* 0x0000001744447220 */ /* 0x080fe20000400000 */
[----:B------:R0:W-:Y:S01]  /*67e0*/  @P4 STG.E.U16 desc[UR54][R6.64+0x12], R77 ;  /* 0x0000124d06004986 */ /* 0x0001e2000c101536 */
[----:B------:R-:W-:Y:S01]  /*67f0*/  ISETP.GT.AND P4, PT, R4, 0x11, P1 ;  /* 0x000000110400780c */ /* 0x000fe20000f84270 */
[----:B------:R-:W-:Y:S01]  /*6800*/  FMUL R69, R69, R23 ;  /* 0x0000001745457220 */ /* 0x000fe20000400000 */
[----:B------:R-:W-:Y:S01]  /*6810*/  F2FP.BF16.F32.PACK_AB R65, RZ, R65 ;  /* 0x00000041ff41723e */ /* 0x000fe200000010ff */
        /* <DEDUP_REMOVED lines=8> */
[--C-:B0-----:R-:W-:Y:S01]  /*68a0*/  @P2 IMAD.MOV.U32 R6, RZ, RZ, R14.reuse ;  /* 0x000000ffff062224 */ /* 0x101fe200078e000e */
[----:B------:R-:W-:Y:S01]  /*68b0*/  F2FP.BF16.F32.PACK_AB R70, RZ, R70 ;  /* 0x00000046ff46723e */ /* 0x000fe200000010ff */
[--C-:B------:R-:W-:Y:S01]  /*68c0*/  @P2 IMAD.MOV.U32 R7, RZ, RZ, R15.reuse ;  /* 0x000000ffff072224 */ /* 0x100fe200078e000f */
        /* <DEDUP_REMOVED lines=37> */
[----:B------:R-:W-:-:S02]  /*6b20*/  @P5 IMAD.MOV.U32 R7, RZ, RZ, R11 ;  /* 0x000000ffff075224 */ /* 0x000fc400078e000b */
[-C--:B------:R-:W-:Y:S01]  /*6b30*/  FMUL R55, R55, R23.reuse ;  /* 0x0000001737377220 */ /* 0x080fe20000400000 */
[-C--:B------:R-:W-:Y:S01]  /*6b40*/  FMUL R25, R25, R23.reuse ;  /* 0x0000001719197220 */ /* 0x080fe20000400000 */
[----:B------:R-:W-:Y:S01]  /*6b50*/  F2FP.BF16.F32.PACK_AB R24, RZ, R24 ;  /* 0x00000018ff18723e */ /* 0x000fe200000010ff */
[-C--:B------:R-:W-:Y:S01]  /*6b60*/  FMUL R26, R26, R23.reuse ;  /* 0x000000171a1a7220 */ /* 0x080fe20000400000 */
[----:B------:R0:W-:Y:S01]  /*6b70*/  @P5 STG.E.U16 desc[UR54][R6.64+0x20], R80 ;  /* 0x0000205006005986 */ /* 0x0001e2000c101536 */
[----:B------:R-:W-:Y:S01]  /*6b80*/  IADD3 R12, P5, R10, UR41, RZ ;  /* 0x000000290a0c7c10 */ /* 0x000fe2000ffbe0ff */
[----:B------:R-:W-:Y:S01]  /*6b90*/  FMUL R27, R27, R23 ;  /* 0x000000171b1b7220 */ /* 0x000fe20000400000 */
[----:B------:R-:W-:Y:S01]  /*6ba0*/  F2FP.BF16.F32.PACK_AB R55, RZ, R55 ;  /* 0x00000037ff37723e */ /* 0x000fe200000010ff */
[-C--:B------:R-:W-:Y:S01]  /*6bb0*/  FMUL R28, R28, R23.reuse ;  /* 0x000000171c1c7220 */ /* 0x080fe20000400000 */
[----:B------:R-:W-:Y:S01]  /*6bc0*/  IADD3.X R13, R11, UR39, RZ, P5, !PT ;  /* 0x000000270b0d7c10 */ /* 0x000fe2000affe4ff */
        /* <DEDUP_REMOVED lines=15> */
[-C--:B------:R-:W-:Y:S01]  /*6cc0*/  FMUL R34, R34, R23.reuse ;  /* 0x0000001722227220 */ /* 0x080fe20000400000 */
[----:B------:R-:W-:Y:S01]  /*6cd0*/  ISETP.GT.AND P1, PT, R4, 0x19, P1 ;  /* 0x000000190400780c */ /* 0x000fe20000f24270 */
        /* <DEDUP_REMOVED lines=12> */
[----:B------:R-:W-:-:S02]  /*6da0*/  @P1 IMAD.MOV.U32 R8, RZ, RZ, R10 ;  /* 0x000000ffff081224 */ /* 0x000fc400078e000a */
[----:B------:R-:W-:Y:S01]  /*6db0*/  FMUL R39, R39, R23 ;  /* 0x0000001727277220 */ /* 0x000fe20000400000 */
[----:B------:R-:W-:Y:S01]  /*6dc0*/  @P1 IMAD.MOV.U32 R9, RZ, RZ, R11 ;  /* 0x000000ffff091224 */ /* 0x000fe200078e000b */
[----:B------:R0:W-:Y:S01]  /*6dd0*/  @P2 STG.E.U16 desc[UR54][R6.64+0x20], R82 ;  /* 0x0000205206002986 */ /* 0x0001e2000c101536 */
[C---:B------:R-:W-:Y:S02]  /*6de0*/  ISETP.GT.AND P2, PT, R4.reuse, 0x18, P0 ;  /* 0x000000180400780c */ /* 0x040fe40000744270 */
[----:B------:R-:W-:Y:S02]  /*6df0*/  ISETP.GT.AND P0, PT, R4, 0x19, P0 ;  /* 0x000000190400780c */ /* 0x000fe40000704270 */
[----:B------:R-:W-:Y:S02]  /*6e00*/  F2FP.BF16.F32.PACK_AB R37, RZ, R37 ;  /* 0x00000025ff25723e */ /* 0x000fe400000010ff */
[----:B------:R-:W-:Y:S02]  /*6e10*/  F2FP.BF16.F32.PACK_AB R38, RZ, R38 ;  /* 0x00000026ff26723e */ /* 0x000fe400000010ff */
[----:B------:R-:W-:Y:S01]  /*6e20*/  F2FP.BF16.F32.PACK_AB R39, RZ, R39 ;  /* 0x00000027ff27723e */ /* 0x000fe200000010ff */
[----:B0-----:R-:W-:-:S02]  /*6e30*/  @P3 IMAD.MOV.U32 R6, RZ, RZ, R14 ;  /* 0x000000ffff063224 */ /* 0x001fc400078e000e */
[----:B------:R-:W-:-:S05]  /*6e40*/  @P3 IMAD.MOV.U32 R7, RZ, RZ, R15 ;  /* 0x000000ffff073224 */ /* 0x000fca00078e000f */
[----:B------:R0:W-:Y:S02]  /*6e50*/  @P3 STG.E.U16 desc[UR54][R6.64+0x22], R83 ;  /* 0x0000225306003986 */ /* 0x0001e4000c101536 */
[----:B0-----:R-:W-:Y:S02]  /*6e60*/  @P4 IMAD.MOV.U32 R6, RZ, RZ, R10 ;  /* 0x000000ffff064224 */ /* 0x001fe400078e000a */
[----:B------:R-:W-:-:S05]  /*6e70*/  @P4 IMAD.MOV.U32 R7, RZ, RZ, R11 ;  /* 0x000000ffff074224 */ /* 0x000fca00078e000b */
[----:B------:R0:W-:Y:S04]  /*6e80*/  @P4 STG.E.U16 desc[UR54][R6.64+0x30], R84 ;  /* 0x0000305406004986 */ /* 0x0001e8000c101536 */
[----:B------:R1:W-:Y:S01]  /*6e90*/  @P1 STG.E.U16 desc[UR54][R8.64+0x32], R85 ;  /* 0x0000325508001986 */ /* 0x0003e2000c101536 */
[----:B------:R-:W-:-:S04]  /*6ea0*/  ISETP.GT.AND P1, PT, R3, 0x80, PT ;  /* 0x000000800300780c */ /* 0x000fc80003f24270 */
[----:B------:R-:W-:Y:S02]  /*6eb0*/  ISETP.GT.AND P3, PT, R4, RZ, P1 ;  /* 0x000000ff0400720c */ /* 0x000fe40000f64270 */
[----:B0-----:R-:W-:Y:S01]  /*6ec0*/  IADD3 R6, P4, R10, UR40, RZ ;  /* 0x000000280a067c10 */ /* 0x001fe2000ff9e0ff */
[----:B-1----:R-:W-:-:S03]  /*6ed0*/  @P2 IMAD.MOV.U32 R8, RZ, RZ, R14 ;  /* 0x000000ffff082224 */ /* 0x002fc600078e000e */
[----:B------:R-:W-:Y:S01]  /*6ee0*/  IADD3.X R7, R11, UR39, RZ, P4, !PT ;  /* 0x000000270b077c10 */ /* 0x000fe2000a7fe4ff */
[----:B------:R-:W-:Y:S01]  /*6ef0*/  @P2 IMAD.MOV.U32 R9, RZ, RZ, R15 ;  /* 0x000000ffff092224 */ /* 0x000fe200078e000f */
[----:B------:R-:W-:-:S04]  /*6f00*/  IADD3 R20, P4, R14, UR41, RZ ;  /* 0x000000290e147c10 */ /* 0x000fc8000ff9e0ff */
[----:B------:R0:W-:Y:S01]  /*6f10*/  @P2 STG.E.U16 desc[UR54][R8.64+0x30], R86 ;  /* 0x0000305608002986 */ /* 0x0001e2000c101536 */
[----:B------:R-:W-:Y:S02]  /*6f20*/  ISETP.GT.AND P2, PT, R4, 0x1, P1 ;  /* 0x000000010400780c */ /* 0x000fe40000f44270 */
[----:B------:R-:W-:Y:S01]  /*6f30*/  IADD3.X R21, R15, UR39, RZ, P4, !PT ;  /* 0x000000270f157c10 */ /* 0x000fe2000a7fe4ff */
[----:B------:R-:W-:Y:S01]  /*6f40*/  @P0 STG.E.U16 desc[UR54][R14.64+0x32], R87 ;  /* 0x000032570e000986 */ /* 0x000fe2000c101536 */
[----:B------:R-:W-:-:S03]  /*6f50*/  ISETP.GT.AND P0, PT, R3, 0x88, PT ;  /* 0x000000880300780c */ /* 0x000fc60003f04270 */
[----:B------:R-:W-:Y:S01]  /*6f60*/  @P3 STG.E.U16 desc[UR54][R6.64], R56 ;  /* 0x0000003806003986 */ /* 0x000fe2000c101536 */
[----:B------:R-:W-:Y:S02]  /*6f70*/  ISETP.GT.AND P3, PT, R4, 0x1, P0 ;  /* 0x000000010400780c */ /* 0x000fe40000764270 */
[----:B0-----:R-:W-:-:S03]  /*6f80*/  IADD3 R8, P5, R14, UR40, RZ ;  /* 0x000000280e087c10 */ /* 0x001fc6000ffbe0ff */
[----:B------:R0:W-:Y:S01]  /*6f90*/  @P2 STG.E.U16 desc[UR54][R12.64], R57 ;  /* 0x000000390c002986 */ /* 0x0001e2000c101536 */
[C---:B------:R-:W-:Y:S02]  /*6fa0*/  ISETP.GT.AND P2, PT, R4.reuse, RZ, P0 ;  /* 0x000000ff0400720c */ /* 0x040fe40000744270 */
[----:B------:R-:W-:Y:S02]  /*6fb0*/  IADD3.X R9, R15, UR39, RZ, P5, !PT ;  /* 0x000000270f097c10 */ /* 0x000fe4000affe4ff */
[----:B------:R-:W-:Y:S02]  /*6fc0*/  ISETP.GT.AND P5, PT, R4, 0x8, P1 ;  /* 0x000000080400780c */ /* 0x000fe40000fa4270 */
[----:B0-----:R-:W-:-:S07]  /*6fd0*/  IADD3 R12, P4, R10, UR42, RZ ;  /* 0x0000002a0a0c7c10 */ /* 0x001fce000ff9e0ff */
[----:B------:R-:W-:Y:S01]  /*6fe0*/  @P2 STG.E.U16 desc[UR54][R8.64], R5 ;  /* 0x0000000508002986 */ /* 0x000fe2000c101536 */
[C---:B------:R-:W-:Y:S02]  /*6ff0*/  ISETP.GT.AND P2, PT, R4.reuse, 0x8, P0 ;  /* 0x000000080400780c */ /* 0x040fe40000744270 */
[C---:B------:R-:W-:Y:S01]  /*7000*/  IADD3.X R13, R11.reuse, UR39, RZ, P4, !PT ;  /* 0x000000270b0d7c10 */ /* 0x040fe2000a7fe4ff */
[----:B------:R0:W-:Y:S01]  /*7010*/  @P3 STG.E.U16 desc[UR54][R20.64], R59 ;  /* 0x0000003b14003986 */ /* 0x0001e2000c101536 */
[----:B------:R-:W-:Y:S02]  /*7020*/  ISETP.GT.AND P3, PT, R4, 0x9, P1 ;  /* 0x000000090400780c */ /* 0x000fe40000f64270 */
[----:B------:R-:W-:Y:S01]  /*7030*/  IADD3 R56, P4, R10, UR43, RZ ;  /* 0x0000002b0a387c10 */ /* 0x000fe2000ff9e0ff */
[----:B------:R1:W-:Y:S01]  /*7040*/  @P5 STG.E.U16 desc[UR54][R12.64], R60 ;  /* 0x0000003c0c005986 */ /* 0x0003e2000c101536 */
[----:B------:R-:W-:Y:S02]  /*7050*/  IADD3 R58, P5, R14, UR42, RZ ;  /* 0x0000002a0e3a7c10 */ /* 0x000fe4000ffbe0ff */
[----:B------:R-:W-:-:S02]  /*7060*/  IADD3.X R57, R11, UR39, RZ, P4, !PT ;  /* 0x000000270b397c10 */ /* 0x000fc4000a7fe4ff */
[----:B------:R-:W-:Y:S02]  /*7070*/  ISETP.GT.AND P4, PT, R4, 0x9, P0 ;  /* 0x000000090400780c */ /* 0x000fe40000784270 */
[----:B0-----:R-:W-:-:S03]  /*7080*/  IADD3.X R59, R15, UR39, RZ, P5, !PT ;  /* 0x000000270f3b7c10 */ /* 0x001fc6000affe4ff */
[----:B------:R0:W-:Y:S01]  /*7090*/  @P3 STG.E.U16 desc[UR54][R56.64], R61 ;  /* 0x0000003d38003986 */ /* 0x0001e2000c101536 */
[----:B------:R-:W-:Y:S02]  /*70a0*/  ISETP.GT.AND P3, PT, R4, 0x11, P1 ;  /* 0x000000110400780c */ /* 0x000fe40000f64270 */
[----:B-1----:R-:W-:Y:S01]  /*70b0*/  IADD3 R12, P5, R14, UR43, RZ ;  /* 0x0000002b0e0c7c10 */ /* 0x002fe2000ffbe0ff */
[----:B------:R-:W-:Y:S01]  /*70c0*/  @P2 STG.E.U16 desc[UR54][R58.64], R62 ;  /* 0x0000003e3a002986 */ /* 0x000fe2000c101536 */
[----:B------:R-:W-:Y:S02]  /*70d0*/  ISETP.GT.AND P2, PT, R4, 0x10, P1 ;  /* 0x000000100400780c */ /* 0x000fe40000f44270 */
[----:B------:R-:W-:Y:S02]  /*70e0*/  IADD3.X R13, R15, UR39, RZ, P5, !PT ;  /* 0x000000270f0d7c10 */ /* 0x000fe4000affe4ff */
[----:B------:R-:W-:-:S03]  /*70f0*/  IADD3 R20, P5, R10, UR44, RZ ;  /* 0x0000002c0a147c10 */ /* 0x000fc6000ffbe0ff */
[----:B------:R1:W-:Y:S01]  /*7100*/  @P4 STG.E.U16 desc[UR54][R12.64], R63 ;  /* 0x0000003f0c004986 */ /* 0x0003e2000c101536 */
[----:B------:R-:W-:Y:S02]  /*7110*/  IADD3 R60, P4, R10, UR45, RZ ;  /* 0x0000002d0a3c7c10 */ /* 0x000fe4000ff9e0ff */
[C---:B------:R-:W-:Y:S02]  /*7120*/  IADD3.X R21, R11.reuse, UR39, RZ, P5, !PT ;  /* 0x000000270b157c10 */ /* 0x040fe4000affe4ff */
[C---:B------:R-:W-:Y:S02]  /*7130*/  ISETP.GT.AND P5, PT, R4.reuse, 0x10, P0 ;  /* 0x000000100400780c */ /* 0x040fe400007a4270 */
[----:B0-----:R-:W-:Y:S01]  /*7140*/  IADD3.X R61, R11, UR39, RZ, P4, !PT ;  /* 0x000000270b3d7c10 */ /* 0x001fe2000a7fe4ff */
[----:B------:R0:W-:Y:S01]  /*7150*/  @P2 STG.E.U16 desc[UR54][R20.64], R64 ;  /* 0x0000004014002986 */ /* 0x0001e2000c101536 */
[C---:B------:R-:W-:Y:S02]  /*7160*/  ISETP.GT.AND P2, PT, R4.reuse, 0x18, P1 ;  /* 0x000000180400780c */ /* 0x040fe40000f44270 */
[----:B------:R-:W-:Y:S01]  /*7170*/  ISETP.GT.AND P1, PT, R4, 0x19, P1 ;  /* 0x000000190400780c */ /* 0x000fe20000f24270 */
[----:B------:R-:W-:Y:S01]  /*7180*/  @P3 STG.E.U16 desc[UR54][R60.64], R65 ;  /* 0x000000413c003986 */ /* 0x000fe2000c101536 */
[----:B-1----:R-:W-:-:S02]  /*7190*/  IADD3 R12, P4, R14, UR44, RZ ;  /* 0x0000002c0e0c7c10 */ /* 0x002fc4000ff9e0ff */
[----:B------:R-:W-:Y:S02]  /*71a0*/  ISETP.GT.AND P3, PT, R4, 0x11, P0 ;  /* 0x000000110400780c */ /* 0x000fe40000764270 */
[----:B------:R-:W-:Y:S02]  /*71b0*/  IADD3.X R13, R15, UR39, RZ, P4, !PT ;  /* 0x000000270f0d7c10 */ /* 0x000fe4000a7fe4ff */
[----:B------:R-:W-:-:S03]  /*71c0*/  IADD3 R56, P4, R14, UR45, RZ ;  /* 0x0000002d0e387c10 */ /* 0x000fc6000ff9e0ff */
[----:B------:R1:W-:Y:S01]  /*71d0*/  @P5 STG.E.U16 desc[UR54][R12.64], R66 ;  /* 0x000000420c005986 */ /* 0x0003e2000c101536 */
[C---:B0-----:R-:W-:Y:S02]  /*71e0*/  IADD3 R20, P5, R10.reuse, UR46, RZ ;  /* 0x0000002e0a147c10 */ /* 0x041fe4000ffbe0ff */
[----:B------:R-:W-:Y:S02]  /*71f0*/  IADD3.X R57, R15, UR39, RZ, P4, !PT ;  /* 0x000000270f397c10 */ /* 0x000fe4000a7fe4ff */
[----:B------:R-:W-:Y:S02]  /*7200*/  IADD3 R10, P4, R10, UR47, RZ ;  /* 0x0000002f0a0a7c10 */ /* 0x000fe4000ff9e0ff */
[C---:B------:R-:W-:Y:S01]  /*7210*/  IADD3.X R21, R11.reuse, UR39, RZ, P5, !PT ;  /* 0x000000270b157c10 */ /* 0x040fe2000affe4ff */
[----:B------:R-:W-:Y:S01]  /*7220*/  @P3 STG.E.U16 desc[UR54][R56.64], R67 ;  /* 0x0000004338003986 */ /* 0x000fe2000c101536 */
[----:B------:R-:W-:Y:S02]  /*7230*/  IADD3.X R11, R11, UR39, RZ, P4, !PT ;  /* 0x000000270b0b7c10 */ /* 0x000fe4000a7fe4ff */
[----:B------:R-:W-:Y:S01]  /*7240*/  ISETP.GT.AND P3, PT, R3, 0x100, PT ;  /* 0x000001000300780c */ /* 0x000fe20003f64270 */
[----:B------:R-:W-:Y:S01]  /*7250*/  @P2 STG.E.U16 desc[UR54][R20.64], R68 ;  /* 0x0000004414002986 */ /* 0x000fe2000c101536 */
[----:B-1----:R-:W-:-:S02]  /*7260*/  IADD3 R12, P2, R14, UR46, RZ ;  /* 0x0000002e0e0c7c10 */ /* 0x002fc4000ff5e0ff */
[----:B------:R-:W-:Y:S01]  /*7270*/  IADD3 R14, P5, R14, UR47, RZ ;  /* 0x0000002f0e0e7c10 */ /* 0x000fe2000ffbe0ff */
[----:B------:R0:W-:Y:S01]  /*7280*/  @P1 STG.E.U16 desc[UR54][R10.64], R69 ;  /* 0x000000450a001986 */ /* 0x0001e2000c101536 */
[C---:B------:R-:W-:Y:S02]  /*7290*/  ISETP.GT.AND P1, PT, R4.reuse, 0x18, P0 ;  /* 0x000000180400780c */ /* 0x040fe40000724270 */
[C---:B------:R-:W-:Y:S02]  /*72a0*/  ISETP.GT.AND P0, PT, R4.reuse, 0x19, P0 ;  /* 0x000000190400780c */ /* 0x040fe40000704270 */
[C---:B------:R-:W-:Y:S02]  /*72b0*/  IADD3.X R13, R15.reuse, UR39, RZ, P2, !PT ;  /* 0x000000270f0d7c10 */ /* 0x040fe400097fe4ff */
[----:B------:R-:W-:Y:S02]  /*72c0*/  ISETP.GT.AND P4, PT, R4, RZ, P3 ;  /* 0x000000ff0400720c */ /* 0x000fe40001f84270 */
[----:B------:R-:W-:-:S02]  /*72d0*/  IADD3.X R15, R15, UR39, RZ, P5, !PT ;  /* 0x000000270f0f7c10 */ /* 0x000fc4000affe4ff */
[----:B------:R-:W-:-:S03]  /*72e0*/  ISETP.GT.AND P2, PT, R3, 0x108, PT ;  /* 0x000001080300780c */ /* 0x000fc60003f44270 */
[----:B------:R1:W-:Y:S01]  /*72f0*/  @P1 STG.E.U16 desc[UR54][R12.64], R70 ;  /* 0x000000460c001986 */ /* 0x0003e2000c101536 */
[----:B0-----:R-:W-:-:S03]  /*7300*/  IADD3 R10, P1, R6, UR40, RZ ;  /* 0x00000028060a7c10 */ /* 0x001fc6000ff3e0ff */
[----:B------:R0:W-:Y:S01]  /*7310*/  @P0 STG.E.U16 desc[UR54][R14.64], R71 ;  /* 0x000000470e000986 */ /* 0x0001e2000c101536 */
[C---:B------:R-:W-:Y:S02]  /*7320*/  IADD3.X R11, R7.reuse, UR39, RZ, P1, !PT ;  /* 0x00000027070b7c10 */ /* 0x040fe40008ffe4ff */
[C---:B------:R-:W-:Y:S02]  /*7330*/  ISETP.GT.AND P0, PT, R4.reuse, 0x1, P3 ;  /* 0x000000010400780c */ /* 0x040fe40001f04270 */
[----:B------:R-:W-:Y:S01]  /*7340*/  ISETP.GT.AND P1, PT, R4, RZ, P2 ;  /* 0x000000ff0400720c */ /* 0x000fe20001724270 */
[----:B------:R2:W-:Y:S01]  /*7350*/  @P4 STG.E.U16 desc[UR54][R10.64], R40 ;  /* 0x000000280a004986 */ /* 0x0005e2000c101536 */
[----:B------:R-:W-:Y:S02]  /*7360*/  IADD3 R20, P4, R6, UR41, RZ ;  /* 0x0000002906147c10 */ /* 0x000fe4000ff9e0ff */
[----:B-1----:R-:W-:Y:S02]  /*7370*/  IADD3 R12, P5, R8, UR40, RZ ;  /* 0x00000028080c7c10 */ /* 0x002fe4000ffbe0ff */
[----:B------:R-:W-:-:S02]  /*7380*/  IADD3.X R21, R7, UR39, RZ, P4, !PT ;  /* 0x0000002707157c10 */ /* 0x000fc4000a7fe4ff */
[----:B------:R-:W-:Y:S02]  /*7390*/  ISETP.GT.AND P4, PT, R4, 0x1, P2 ;  /* 0x000000010400780c */ /* 0x000fe40001784270 */
[C---:B------:R-:W-:Y:S01]  /*73a0*/  IADD3.X R13, R9.reuse, UR39, RZ, P5, !PT ;  /* 0x00000027090d7c10 */ /* 0x040fe2000affe4ff */
[----:B------:R1:W-:Y:S01]  /*73b0*/  @P0 STG.E.U16 desc[UR54][R20.64], R41 ;  /* 0x0000002914000986 */ /* 0x0003e2000c101536 */
[----:B0-----:R-:W-:Y:S02]  /*73c0*/  IADD3 R14, P0, R8, UR41, RZ ;  /* 0x00000029080e7c10 */ /* 0x001fe4000ff1e0ff */
[----:B--2---:R-:W-:Y:S01]  /*73d0*/  IADD3 R40, P5, R6, UR43, RZ ;  /* 0x0000002b06287c10 */ /* 0x004fe2000ffbe0ff */
[----:B------:R-:W-:Y:S01]  /*73e0*/  @P1 STG.E.U16 desc[UR54][R12.64], R42 ;  /* 0x0000002a0c001986 */ /* 0x000fe2000c101536 */
[----:B------:R-:W-:Y:S02]  /*73f0*/  IADD3.X R15, R9, UR39, RZ, P0, !PT ;  /* 0x00000027090f7c10 */ /* 0x000fe400087fe4ff */
[----:B------:R-:W-:-:S03]  /*7400*/  ISETP.GT.AND P0, PT, R4, 0x8, P3 ;  /* 0x000000080400780c */ /* 0x000fc60001f04270 */
[----:B------:R0:W-:Y:S01]  /*7410*/  @P4 STG.E.U16 desc[UR54][R14.64], R43 ;  /* 0x0000002b0e004986 */ /* 0x0001e2000c101536 */
[----:B------:R-:W-:Y:S02]  /*7420*/  ISETP.GT.AND P4, PT, R4, 0x9, P3 ;  /* 0x000000090400780c */ /* 0x000fe40001f84270 */
[----:B-1----:R-:W-:Y:S02]  /*7430*/  IADD3 R20, P1, R6, UR42, RZ ;  /* 0x0000002a06147c10 */ /* 0x002fe4000ff3e0ff */
[C---:B------:R-:W-:Y:S02]  /*7440*/  IADD3.X R41, R7.reuse, UR39, RZ, P5, !PT ;  /* 0x0000002707297c10 */ /* 0x040fe4000affe4ff */
[----:B------:R-:W-:Y:S02]  /*7450*/  IADD3.X R21, R7, UR39, RZ, P1, !PT ;  /* 0x0000002707157c10 */ /* 0x000fe40008ffe4ff */
[----:B------:R-:W-:-:S03]  /*7460*/  ISETP.GT.AND P1, PT, R4, 0x8, P2 ;  /* 0x000000080400780c */ /* 0x000fc60001724270 */
[----:B------:R1:W-:Y:S01]  /*7470*/  @P0 STG.E.U16 desc[UR54][R20.64], R44 ;  /* 0x0000002c14000986 */ /* 0x0003e2000c101536 */
[----:B0-----:R-:W-:-:S03]  /*7480*/  IADD3 R14, P0, R8, UR42, RZ ;  /* 0x0000002a080e7c10 */ /* 0x001fc6000ff1e0ff */
[----:B------:R0:W-:Y:S01]  /*7490*/  @P4 STG.E.U16 desc[UR54][R40.64], R45 ;  /* 0x0000002d28004986 */ /* 0x0001e2000c101536 */
[----:B------:R-:W-:Y:S02]  /*74a0*/  IADD3.X R15, R9, UR39, RZ, P0, !PT ;  /* 0x00000027090f7c10 */ /* 0x000fe400087fe4ff */
[C---:B------:R-:W-:Y:S02]  /*74b0*/  ISETP.GT.AND P0, PT, R4.reuse, 0x9, P2 ;  /* 0x000000090400780c */ /* 0x040fe40001704270 */
[----:B------:R-:W-:Y:S01]  /*74c0*/  ISETP.GT.AND P4, PT, R4, 0x10, P3 ;  /* 0x000000100400780c */ /* 0x000fe20001f84270 */
[----:B------:R2:W-:Y:S01]  /*74d0*/  @P1 STG.E.U16 desc[UR54][R14.64], R46 ;  /* 0x0000002e0e001986 */ /* 0x0005e2000c101536 */
[----:B-1----:R-:W-:-:S04]  /*74e0*/  IADD3 R20, P1, R8, UR43, RZ ;  /* 0x0000002b08147c10 */ /* 0x002fc8000ff3e0ff */
[----:B------:R-:W-:Y:S02]  /*74f0*/  IADD3.X R21, R9, UR39, RZ, P1, !PT ;  /* 0x0000002709157c10 */ /* 0x000fe40008ffe4ff */
[----:B0-----:R-:W-:Y:S02]  /*7500*/  IADD3 R40, P5, R6, UR44, RZ ;  /* 0x0000002c06287c10 */ /* 0x001fe4000ffbe0ff */
[----:B------:R-:W-:Y:S01]  /*7510*/  ISETP.GT.AND P1, PT, R4, 0x11, P3 ;  /* 0x000000110400780c */ /* 0x000fe20001f24270 */
[----:B------:R0:W-:Y:S01]  /*7520*/  @P0 STG.E.U16 desc[UR54][R20.64], R47 ;  /* 0x0000002f14000986 */ /* 0x0001e2000c101536 */
[----:B------:R-:W-:Y:S02]  /*7530*/  IADD3.X R41, R7, UR39, RZ, P5, !PT ;  /* 0x0000002707297c10 */ /* 0x000fe4000affe4ff */
[----:B--2---:R-:W-:-:S03]  /*7540*/  IADD3 R14, P0, R6, UR45, RZ ;  /* 0x0000002d060e7c10 */ /* 0x004fc6000ff1e0ff */
[----:B------:R1:W-:Y:S01]  /*7550*/  @P4 STG.E.U16 desc[UR54][R40.64], R48 ;  /* 0x0000003028004986 */ /* 0x0003e2000c101536 */
[----:B------:R-:W-:Y:S02]  /*7560*/  IADD3.X R15, R7, UR39, RZ, P0, !PT ;  /* 0x00000027070f7c10 */ /* 0x000fe400087fe4ff */
[----:B------:R-:W-:Y:S02]  /*7570*/  ISETP.GT.AND P0, PT, R4, 0x10, P2 ;  /* 0x000000100400780c */ /* 0x000fe40001704270 */
[----:B0-----:R-:W-:Y:S01]  /*7580*/  IADD3 R20, P4, R8, UR44, RZ ;  /* 0x0000002c08147c10 */ /* 0x001fe2000ff9e0ff */
[----:B------:R0:W-:Y:S01]  /*7590*/  @P1 STG.E.U16 desc[UR54][R14.64], R49 ;  /* 0x000000310e001986 */ /* 0x0001e2000c101536 */
[----:B------:R-:W-:Y:S02]  /*75a0*/  ISETP.GT.AND P1, PT, R4, 0x11, P2 ;  /* 0x000000110400780c */ /* 0x000fe40001724270 */
[----:B------:R-:W-:Y:S02]  /*75b0*/  IADD3.X R21, R9, UR39, RZ, P4, !PT ;  /* 0x0000002709157c10 */ /* 0x000fe4000a7fe4ff */
[----:B-1----:R-:W-:-:S02]  /*75c0*/  IADD3 R40, P5, R8, UR45, RZ ;  /* 0x0000002d08287c10 */ /* 0x002fc4000ffbe0ff */
[C---:B------:R-:W-:Y:S02]  /*75d0*/  ISETP.GT.AND P4, PT, R4.reuse, 0x18, P3 ;  /* 0x000000180400780c */ /* 0x040fe40001f84270 */
[----:B------:R-:W-:Y:S01]  /*75e0*/  IADD3.X R41, R9, UR39, RZ, P5, !PT ;  /* 0x0000002709297c10 */ /* 0x000fe2000affe4ff */
[----:B------:R-:W-:Y:S01]  /*75f0*/  @P0 STG.E.U16 desc[UR54][R20.64], R50 ;  /* 0x0000003214000986 */ /* 0x000fe2000c101536 */
[----:B------:R-:W-:Y:S02]  /*7600*/  ISETP.GT.AND P3, PT, R4, 0x19, P3 ;  /* 0x000000190400780c */ /* 0x000fe40001f64270 */
[----:B0-----:R-:W-:Y:S01]  /*7610*/  IADD3 R14, P5, R6, UR46, RZ ;  /* 0x0000002e060e7c10 */ /* 0x001fe2000ffbe0ff */
[----:B------:R-:W-:Y:S01]  /*7620*/  @P1 STG.E.U16 desc[UR54][R40.64], R51 ;  /* 0x0000003328001986 */ /* 0x000fe2000c101536 */
[----:B------:R-:W-:Y:S02]  /*7630*/  ISETP.GT.AND P1, PT, R3, 0x180, PT ;  /* 0x000001800300780c */ /* 0x000fe40003f24270 */
[----:B------:R-:W-:-:S02]  /*7640*/  IADD3.X R15, R7, UR39, RZ, P5, !PT ;  /* 0x00000027070f7c10 */ /* 0x000fc4000affe4ff */
[----:B------:R-:W-:Y:S02]  /*7650*/  IADD3 R6, P5, R6, UR47, RZ ;  /* 0x0000002f06067c10 */ /* 0x000fe4000ffbe0ff */
[----:B------:R-:W-:Y:S01]  /*7660*/  ISETP.GT.AND P0, PT, R3, 0x188, PT ;  /* 0x000001880300780c */ /* 0x000fe20003f04270 */
[----:B------:R0:W-:Y:S01]  /*7670*/  @P4 STG.E.U16 desc[UR54][R14.64], R52 ;  /* 0x000000340e004986 */ /* 0x0001e2000c101536 */
[C---:B------:R-:W-:Y:S02]  /*7680*/  ISETP.GT.AND P4, PT, R4.reuse, 0x18, P2 ;  /* 0x000000180400780c */ /* 0x040fe40001784270 */
[----:B------:R-:W-:Y:S02]  /*7690*/  IADD3.X R7, R7, UR39, RZ, P5, !PT ;  /* 0x0000002707077c10 */ /* 0x000fe4000affe4ff */
[----:B------:R-:W-:Y:S02]  /*76a0*/  ISETP.GT.AND P2, PT, R4, 0x19, P2 ;  /* 0x000000190400780c */ /* 0x000fe40001744270 */
[----:B------:R-:W-:Y:S01]  /*76b0*/  PRMT R3, R24, 0x7610, R3 ;  /* 0x0000761018037816 */ /* 0x000fe20000000003 */
[----:B------:R1:W-:Y:S01]  /*76c0*/  @P3 STG.E.U16 desc[UR54][R6.64], R53 ;  /* 0x0000003506003986 */ /* 0x0003e2000c101536 */
[----:B0-----:R-:W-:-:S02]  /*76d0*/  IADD3 R14, P5, R8, UR46, RZ ;  /* 0x0000002e080e7c10 */ /* 0x001fc4000ffbe0ff */
[----:B------:R-:W-:Y:S02]  /*76e0*/  IADD3 R8, P3, R8, UR47, RZ ;  /* 0x0000002f08087c10 */ /* 0x000fe4000ff7e0ff */
[C---:B------:R-:W-:Y:S02]  /*76f0*/  IADD3.X R15, R9.reuse, UR39, RZ, P5, !PT ;  /* 0x00000027090f7c10 */ /* 0x040fe4000affe4ff */
[----:B------:R-:W-:Y:S02]  /*7700*/  IADD3 R20, P5, R10, UR40, RZ ;  /* 0x000000280a147c10 */ /* 0x000fe4000ffbe0ff */
[----:B------:R-:W-:Y:S01]  /*7710*/  IADD3.X R9, R9, UR39, RZ, P3, !PT ;  /* 0x0000002709097c10 */ /* 0x000fe20009ffe4ff */
[----:B------:R0:W-:Y:S01]  /*7720*/  @P4 STG.E.U16 desc[UR54][R14.64], R54 ;  /* 0x000000360e004986 */ /* 0x0001e2000c101536 */
[C---:B------:R-:W-:Y:S02]  /*7730*/  ISETP.GT.AND P4, PT, R4.reuse, RZ, P1 ;  /* 0x000000ff0400720c */ /* 0x040fe40000f84270 */
[----:B------:R-:W-:Y:S01]  /*7740*/  ISETP.GT.AND P3, PT, R4, 0x1, P1 ;  /* 0x000000010400780c */ /* 0x000fe20000f64270 */
[----:B------:R-:W-:Y:S01]  /*7750*/  @P2 STG.E.U16 desc[UR54][R8.64], R55 ;  /* 0x0000003708002986 */ /* 0x000fe2000c101536 */
[----:B------:R-:W-:-:S02]  /*7760*/  IADD3.X R21, R11, UR39, RZ, P5, !PT ;  /* 0x000000270b157c10 */ /* 0x000fc4000affe4ff */
[----:B-1----:R-:W-:Y:S02]  /*7770*/  IADD3 R6, P5, R10, UR41, RZ ;  /* 0x000000290a067c10 */ /* 0x002fe4000ffbe0ff */
[----:B------:R-:W-:Y:S02]  /*7780*/  ISETP.GT.AND P2, PT, R4, RZ, P0 ;  /* 0x000000ff0400720c */ /* 0x000fe40000744270 */
[----:B------:R-:W-:Y:S02]  /*7790*/  IADD3.X R7, R11, UR39, RZ, P5, !PT ;  /* 0x000000270b077c10 */ /* 0x000fe4000affe4ff */
[C---:B0-----:R-:W-:Y:S01]  /*77a0*/  IADD3 R14, P5, R12.reuse, UR40, RZ ;  /* 0x000000280c0e7c10 */ /* 0x041fe2000ffbe0ff */
[----:B------:R-:W-:Y:S01]  /*77b0*/  @P4 STG.E.U16 desc[UR54][R20.64], R3 ;  /* 0x0000000314004986 */ /* 0x000fe2000c101536 */
[----:B------:R-:W-:Y:S02]  /*77c0*/  IADD3 R24, P4, R12, UR41, RZ ;  /* 0x000000290c187c10 */ /* 0x000fe4000ff9e0ff */
[----:B------:R-:W-:Y:S01]  /*77d0*/  IADD3.X R15, R13, UR39, RZ, P5, !PT ;  /* 0x000000270d0f7c10 */ /* 0x000fe2000affe4ff */
[----:B------:R0:W-:Y:S01]  /*77e0*/  @P3 STG.E.U16 desc[UR54][R6.64], R25 ;  /* 0x0000001906003986 */ /* 0x0001e2000c101536 */
[----:B------:R-:W-:-:S02]  /*77f0*/  ISETP.GT.AND P3, PT, R4, 0x1, P0 ;  /* 0x000000010400780c */ /* 0x000fc40000764270 */
[C---:B------:R-:W-:Y:S01]  /*7800*/  ISETP.GT.AND P5, PT, R4.reuse, 0x8, P1 ;  /* 0x000000080400780c */ /* 0x040fe20000fa4270 */
[----:B------:R-:W-:Y:S01]  /*7810*/  @P2 STG.E.U16 desc[UR54][R14.64], R26 ;  /* 0x0000001a0e002986 */ /* 0x000fe2000c101536 */
[----:B------:R-:W-:Y:S02]  /*7820*/  ISETP.GT.AND P2, PT, R4, 0x8, P0 ;  /* 0x000000080400780c */ /* 0x000fe40000744270 */
[----:B0-----:R-:W-:Y:S02]  /*7830*/  IADD3.X R25, R13, UR39, RZ, P4, !PT ;  /* 0x000000270d197c10 */ /* 0x001fe4000a7fe4ff */
[----:B------:R-:W-:-:S05]  /*7840*/  IADD3 R6, P4, R10, UR42, RZ ;  /* 0x0000002a0a067c10 */ /* 0x000fca000ff9e0ff */
[----:B------:R-:W-:Y:S01]  /*7850*/  @P3 STG.E.U16 desc[UR54][R24.64], R27 ;  /* 0x0000001b18003986 */ /* 0x000fe2000c101536 */
[C---:B------:R-:W-:Y:S02]  /*7860*/  IADD3.X R7, R11.reuse, UR39, RZ, P4, !PT ;  /* 0x000000270b077c10 */ /* 0x040fe4000a7fe4ff */
[----:B------:R-:W-:Y:S02]  /*7870*/  IADD3 R8, P4, R10, UR43, RZ ;  /* 0x0000002b0a087c10 */ /* 0x000fe4000ff9e0ff */
[----:B------:R-:W-:Y:S01]  /*7880*/  ISETP.GT.AND P3, PT, R4, 0x9, P1 ;  /* 0x000000090400780c */ /* 0x000fe20000f64270 */
[----:B------:R0:W-:Y:S01]  /*7890*/  @P5 STG.E.U16 desc[UR54][R6.64], R28 ;  /* 0x0000001c06005986 */ /* 0x0001e2000c101536 */
[----:B------:R-:W-:Y:S02]  /*78a0*/  IADD3.X R9, R11, UR39, RZ, P4, !PT ;  /* 0x000000270b097c10 */ /* 0x000fe4000a7fe4ff */
[----:B------:R-:W-:Y:S02]  /*78b0*/  IADD3 R20, P5, R12, UR42, RZ ;  /* 0x0000002a0c147c10 */ /* 0x000fe4000ffbe0ff */
[----:B------:R-:W-:-:S02]  /*78c0*/  ISETP.GT.AND P4, PT, R4, 0x9, P0 ;  /* 0x000000090400780c */ /* 0x000fc40000784270 */
[----:B------:R-:W-:Y:S02]  /*78d0*/  IADD3.X R21, R13, UR39, RZ, P5, !PT ;  /* 0x000000270d157c10 */ /* 0x000fe4000affe4ff */
[----:B0-----:R-:W-:-:S03]  /*78e0*/  IADD3 R6, P5, R12, UR43, RZ ;  /* 0x0000002b0c067c10 */ /* 0x001fc6000ffbe0ff */
[----:B------:R-:W-:Y:S01]  /*78f0*/  @P3 STG.E.U16 desc[UR54][R8.64], R29 ;  /* 0x0000001d08003986 */ /* 0x000fe2000c101536 */
[----:B------:R-:W-:Y:S02]  /*7900*/  ISETP.GT.AND P3, PT, R4, 0x11, P1 ;  /* 0x000000110400780c */ /* 0x000fe40000f64270 */
[----:B------:R-:W-:Y:S01]  /*7910*/  IADD3.X R7, R13, UR39, RZ, P5, !PT ;  /* 0x000000270d077c10 */ /* 0x000fe2000affe4ff */
[----:B------:R-:W-:Y:S01]  /*7920*/  @P2 STG.E.U16 desc[UR54][R20.64], R30 ;  /* 0x0000001e14002986 */ /* 0x000fe2000c101536 */
[----:B------:R-:W-:Y:S02]  /*7930*/  IADD3 R14, P5, R10, UR44, RZ ;  /* 0x0000002c0a0e7c10 */ /* 0x000fe4000ffbe0ff */
[----:B------:R-:W-:Y:S01]  /*7940*/  ISETP.GT.AND P2, PT, R4, 0x10, P1 ;  /* 0x000000100400780c */ /* 0x000fe20000f44270 */
[----:B------:R0:W-:Y:S01]  /*7950*/  @P4 STG.E.U16 desc[UR54][R6.64], R31 ;  /* 0x0000001f06004986 */ /* 0x0001e2000c101536 */
[----:B------:R-:W-:Y:S02]  /*7960*/  IADD3 R24, P4, R10, UR45, RZ ;  /* 0x0000002d0a187c10 */ /* 0x000fe4000ff9e0ff */
[----:B------:R-:W-:-:S02]  /*7970*/  IADD3.X R15, R11, UR39, RZ, P5, !PT ;  /* 0x000000270b0f7c10 */ /* 0x000fc4000affe4ff */
[----:B------:R-:W-:Y:S02]  /*7980*/  ISETP.GT.AND P5, PT, R4, 0x10, P0 ;  /* 0x000000100400780c */ /* 0x000fe400007a4270 */
[----:B------:R-:W-:Y:S02]  /*7990*/  IADD3.X R25, R11, UR39, RZ, P4, !PT ;  /* 0x000000270b197c10 */ /* 0x000fe4000a7fe4ff */
[----:B0-----:R-:W-:-:S03]  /*79a0*/  IADD3 R6, P4, R12, UR44, RZ ;  /* 0x0000002c0c067c10 */ /* 0x001fc6000ff9e0ff */
[----:B------:R-:W-:Y:S01]  /*79b0*/  @P2 STG.E.U16 desc[UR54][R14.64], R32 ;  /* 0x000000200e002986 */ /* 0x000fe2000c101536 */
[C---:B------:R-:W-:Y:S02]  /*79c0*/  ISETP.GT.AND P2, PT, R4.reuse, 0x11, P0 ;  /* 0x000000110400780c */ /* 0x040fe40000744270 */
[C---:B------:R-:W-:Y:S01]  /*79d0*/  IADD3.X R7, R13.reuse, UR39, RZ, P4, !PT ;  /* 0x000000270d077c10 */ /* 0x040fe2000a7fe4ff */
[----:B------:R-:W-:Y:S01]  /*79e0*/  @P3 STG.E.U16 desc[UR54][R24.64], R33 ;  /* 0x0000002118003986 */ /* 0x000fe2000c101536 */
[----:B------:R-:W-:Y:S02]  /*79f0*/  ISETP.GT.AND P3, PT, R4, 0x18, P1 ;  /* 0x000000180400780c */ /* 0x000fe40000f64270 */
[----:B------:R-:W-:Y:S01]  /*7a00*/  IADD3 R8, P4, R12, UR45, RZ ;  /* 0x0000002d0c087c10 */ /* 0x000fe2000ff9e0ff */
[----:B------:R0:W-:Y:S01]  /*7a10*/  @P5 STG.E.U16 desc[UR54][R6.64], R34 ;  /* 0x0000002206005986 */ /* 0x0001e2000c101536 */
[----:B------:R-:W-:Y:S02]  /*7a20*/  IADD3 R20, P5, R10, UR46, RZ ;  /* 0x0000002e0a147c10 */ /* 0x000fe4000ffbe0ff */
[----:B------:R-:W-:-:S02]  /*7a30*/  IADD3.X R9, R13, UR39, RZ, P4, !PT ;  /* 0x000000270d097c10 */ /* 0x000fc4000a7fe4ff */
[----:B------:R-:W-:Y:S02]  /*7a40*/  IADD3.X R21, R11, UR39, RZ, P5, !PT ;  /* 0x000000270b157c10 */ /* 0x000fe4000affe4ff */
[C---:B------:R-:W-:Y:S01]  /*7a50*/  ISETP.GT.AND P1, PT, R4.reuse, 0x19, P1 ;  /* 0x000000190400780c */ /* 0x040fe20000f24270 */
[----:B------:R1:W-:Y:S01]  /*7a60*/  @P2 STG.E.U16 desc[UR54][R8.64], R35 ;  /* 0x0000002308002986 */ /* 0x0003e2000c101536 */
[C---:B------:R-:W-:Y:S02]  /*7a70*/  ISETP.GT.AND P4, PT, R4.reuse, 0x18, P0 ;  /* 0x000000180400780c */ /* 0x040fe40000784270 */
[----:B------:R-:W-:Y:S01]  /*7a80*/  ISETP.GT.AND P0, PT, R4, 0x19, P0 ;  /* 0x000000190400780c */ /* 0x000fe20000704270 */
[----:B------:R1:W-:Y:S01]  /*7a90*/  @P3 STG.E.U16 desc[UR54][R20.64], R36 ;  /* 0x0000002414003986 */ /* 0x0003e2000c101536 */
[----:B------:R-:W-:Y:S02]  /*7aa0*/  IADD3 R4, P2, R10, UR47, RZ ;  /* 0x0000002f0a047c10 */ /* 0x000fe4000ff5e0ff */
[----:B0-----:R-:W-:-:S02]  /*7ab0*/  IADD3 R6, P3, R12, UR46, RZ ;  /* 0x0000002e0c067c10 */ /* 0x001fc4000ff7e0ff */
[----:B------:R-:W-:Y:S02]  /*7ac0*/  IADD3 R10, P5, R12, UR47, RZ ;  /* 0x0000002f0c0a7c10 */ /* 0x000fe4000ffbe0ff */
[----:B------:R-:W-:Y:S02]  /*7ad0*/  IADD3.X R5, R11, UR39, RZ, P2, !PT ;  /* 0x000000270b057c10 */ /* 0x000fe400097fe4ff */
[C---:B------:R-:W-:Y:S02]  /*7ae0*/  IADD3.X R7, R13.reuse, UR39, RZ, P3, !PT ;  /* 0x000000270d077c10 */ /* 0x040fe40009ffe4ff */
[----:B------:R-:W-:Y:S01]  /*7af0*/  IADD3.X R11, R13, UR39, RZ, P5, !PT ;  /* 0x000000270d0b7c10 */ /* 0x000fe2000affe4ff */
[----:B------:R1:W-:Y:S04]  /*7b00*/  @P1 STG.E.U16 desc[UR54][R4.64], R37 ;  /* 0x0000002504001986 */ /* 0x0003e8000c101536 */
[----:B------:R1:W-:Y:S04]  /*7b10*/  @P4 STG.E.U16 desc[UR54][R6.64], R38 ;  /* 0x0000002606004986 */ /* 0x0003e8000c101536 */
[----:B------:R1:W-:Y:S02]  /*7b20*/  @P0 STG.E.U16 desc[UR54][R10.64], R39 ;  /* 0x000000270a000986 */ /* 0x0003e4000c101536 */
.L_x_160:
[----:B------:R-:W-:Y:S05]  /*7b30*/  BSYNC B0 ;  /* 0x0000000000007941 */ /* 0x000fea0003800000 */
.L_x_34:
[----:B------:R-:W-:Y:S01]  /*7b40*/  IADD3 R16, P0, R16, UR52, RZ ;  /* 0x0000003410107c10 */ /* 0x000fe2000ff1e0ff */
[----:B------:R-:W-:Y:S01]  /*7b50*/  ULDC.64 UR4, c[0x0][0x650] ;  /* 0x0001940000047ab9 */ /* 0x000fe20000000a00 */
[----:B-1----:R-:W-:Y:S01]  /*7b60*/  PRMT R3, RZ, 0x7610, R3 ;  /* 0x00007610ff037816 */ /* 0x002fe20000000003 */
[----:B------:R-:W-:Y:S01]  /*7b70*/  IMAD.MOV.U32 R96, RZ, RZ, -0x1 ;  /* 0xffffffffff607424 */ /* 0x000fe200078e00ff */
[----:B------:R-:W-:Y:S01]  /*7b80*/  IADD3.X R17, R17, UR38, RZ, P0, !PT ;  /* 0x0000002611117c10 */ /* 0x000fe200087fe4ff */
[----:B------:R-:W-:Y:S01]  /*7b90*/  IMAD.MOV.U32 R95, RZ, RZ, -0x1 ;  /* 0xffffffffff5f7424 */ /* 0x000fe200078e00ff */
[----:B------:R-:W-:-:S04]  /*7ba0*/  ISETP.GE.U32.AND P0, PT, R16, UR4, PT ;  /* 0x0000000410007c0c */ /* 0x000fc8000bf06070 */
[----:B------:R-:W-:-:S13]  /*7bb0*/  ISETP.GE.U32.AND.EX P0, PT, R17, UR5, PT, P0 ;  /* 0x0000000511007c0c */ /* 0x000fda000bf06100 */
[----:B------:R-:W-:Y:S05]  /*7bc0*/  @P0 BRA `(.L_x_161) ;  /* 0x0000000400640947 */ /* 0x000fea0003800000 */
[----:B------:R-:W1:Y:S01]  /*7bd0*/  S2R R12, SR_CTAID.X ;  /* 0x00000000000c7919 */ /* 0x000e620000002500 */
[----:B0-----:R-:W0:Y:S01]  /*7be0*/  LDC.64 R10, c[0x0][0x628] ;  /* 0x00018a00ff0a7b82 */ /* 0x001e220000000a00 */
[----:B------:R-:W-:Y:S01]  /*7bf0*/  ULDC UR4, c[0x0][0x150] ;  /* 0x0000540000047ab9 */ /* 0x000fe20000000800 */
[----:B------:R-:W-:Y:S01]  /*7c00*/  IMAD.MOV.U32 R8, RZ, RZ, R16 ;  /* 0x000000ffff087224 */ /* 0x000fe200078e0010 */
[----:B------:R-:W0:Y:S01]  /*7c10*/  S2R R24, SR_CTAID.Y ;  /* 0x0000000000187919 */ /* 0x000e220000002600 */
[----:B------:R-:W-:-:S04]  /*7c20*/  IMAD.MOV.U32 R9, RZ, RZ, R17 ;  /* 0x000000ffff097224 */ /* 0x000fc800078e0011 */
[----:B------:R-:W2:Y:S08]  /*7c30*/  LDC R21, c[0x0][0x144] ;  /* 0x00005100ff157b82 */ /* 0x000eb00000000800 */
[----:B------:R-:W2:Y:S08]  /*7c40*/  LDC R0, c[0x0][0x630] ;  /* 0x00018c00ff007b82 */ /* 0x000eb00000000800 */
[----:B------:R-:W2:Y:S01]  /*7c50*/  LDC.64 R14, c[0x0][0x620] ;  /* 0x00018800ff0e7b82 */ /* 0x000ea20000000a00 */
[----:B0-----:R-:W-:-:S04]  /*7c60*/  ISETP.NE.U32.AND P0, PT, R10, RZ, PT ;  /* 0x000000ff0a00720c */ /* 0x001fc80003f05070 */
[----:B------:R-:W-:Y:S02]  /*7c70*/  ISETP.NE.AND.EX P0, PT, R11, RZ, PT, P0 ;  /* 0x000000ff0b00720c */ /* 0x000fe40003f05300 */
[----:B-1----:R-:W-:-:S05]  /*7c80*/  I2FP.F32.U32 R3, R12 ;  /* 0x0000000c00037245 */ /* 0x002fca0000201000 */
[----:B------:R-:W-:-:S04]  /*7c90*/  FMUL R3, R3, UR4 ;  /* 0x0000000403037c20 */ /* 0x000fc80008400000 */
[----:B------:R0:W1:Y:S02]  /*7ca0*/  F2I.U32.TRUNC.NTZ R20, R3 ;  /* 0x0000000300147305 */ /* 0x000064000020f000 */
[----:B------:R-:W-:Y:S05]  /*7cb0*/  @!P0 BRA `(.L_x_162) ;  /* 0x0000000000288947 */ /* 0x000fea0003800000 */
[----:B0-----:R-:W0:Y:S02]  /*7cc0*/  LDC R3, c[0x0][0x634] ;  /* 0x00018d00ff037b82 */ /* 0x001e240000000800 */
[----:B0-----:R-:W-:-:S05]  /*7cd0*/  IADD3 R3, P0, R16, R3, RZ ;  /* 0x0000000310037210 */ /* 0x001fca0007f1e0ff */
[----:B------:R-:W-:-:S04]  /*7ce0*/  IMAD.X R13, RZ, RZ, R17, P0 ;  /* 0x000000ffff0d7224 */ /* 0x000fc800000e0611 */
[----:B---34-:R-:W-:-:S04]  /*7cf0*/  IMAD.WIDE.U32 R4, R13, R10, RZ ;  /* 0x0000000a0d047225 */ /* 0x018fc800078e00ff */
[----:B------:R-:W-:-:S04]  /*7d00*/  IMAD.WIDE.U32 R6, P0, R3, R11, R4 ;  /* 0x0000000b03067225 */ /* 0x000fc80007800004 */
[----:B------:R-:W-:-:S04]  /*7d10*/  IMAD.WIDE.U32 R4, R3, R10, RZ ;  /* 0x0000000a03047225 */ /* 0x000fc800078e00ff */
[----:B------:R-:W-:Y:S01]  /*7d20*/  IMAD.X R9, RZ, RZ, RZ, P0 ;  /* 0x000000ffff097224 */ /* 0x000fe200000e06ff */
[----:B------:R-:W-:Y:S01]  /*7d30*/  IADD3 RZ, P0, R5, R6, RZ ;  /* 0x0000000605ff7210 */ /* 0x000fe20007f1e0ff */
[----:B------:R-:W-:-:S04]  /*7d40*/  IMAD.MOV.U32 R8, RZ, RZ, R7 ;  /* 0x000000ffff087224 */ /* 0x000fc800078e0007 */
[----:B------:R-:W-:-:S08]  /*7d50*/  IMAD.WIDE.U32.X R8, R13, R11, R8, P0 ;  /* 0x0000000b0d087225 */ /* 0x000fd000000e0408 */
.L_x_162:
[----:B------:R-:W3:Y:S01]  /*7d60*/  LDC.64 R28, c[0x0][0x640] ;  /* 0x00019000ff1c7b82 */ /* 0x000ee20000000a00 */
[-CC-:B--2---:R-:W-:Y:S01]  /*7d70*/  SHF.R.U64 R95, R8, R0.reuse, R9.reuse ;  /* 0x00000000085f7219 */ /* 0x184fe20000001209 */
[----:B-1----:R-:W-:Y:S01]  /*7d80*/  IMAD.MOV R20, RZ, RZ, -R20 ;  /* 0x000000ffff147224 */ /* 0x002fe200078e0a14 */
[----:B------:R-:W-:Y:S01]  /*7d90*/  SHF.R.U32.HI R0, RZ, R0, R9 ;  /* 0x00000000ff007219 */ /* 0x000fe20000011609 */
[----:B------:R-:W-:Y:S01]  /*7da0*/  ULDC UR4, c[0x0][0x154] ;  /* 0x0000550000047ab9 */ /* 0x000fe20000000800 */
[----:B0-----:R-:W-:Y:S01]  /*7db0*/  IADD3 R3, P0, RZ, -R95, RZ ;  /* 0x8000005fff037210 */ /* 0x001fe20007f1e0ff */
[----:B------:R-:W-:Y:S02]  /*7dc0*/  IMAD R21, R21, R20, R12 ;  /* 0x0000001415157224 */ /* 0x000fe400078e020c */
[----:B------:R-:W0:Y:S01]  /*7dd0*/  LDC R6, c[0x0][0x618] ;  /* 0x00018600ff067b82 */ /* 0x000e220000000800 */
[----:B------:R-:W-:Y:S02]  /*7de0*/  IMAD.MOV.U32 R7, RZ, RZ, 0x1 ;  /* 0x00000001ff077424 */ /* 0x000fe400078e00ff */
[----:B---34-:R-:W-:-:S04]  /*7df0*/  IMAD.X R5, RZ, RZ, ~R0, P0 ;  /* 0x000000ffff057224 */ /* 0x018fc800000e0e00 */
[-C--:B------:R-:W-:Y:S01]  /*7e00*/  IMAD R0, R5, R14.reuse, RZ ;  /* 0x0000000e05007224 */ /* 0x080fe200078e02ff */
[----:B------:R-:W1:Y:S01]  /*7e10*/  LDC R8, c[0x0][0x608] ;  /* 0x00018200ff087b82 */ /* 0x000e620000000800 */
[----:B------:R-:W-:-:S04]  /*7e20*/  IMAD.WIDE.U32 R4, R3, R14, R16 ;  /* 0x0000000e03047225 */ /* 0x000fc800078e0010 */
[----:B------:R-:W-:Y:S01]  /*7e30*/  IMAD R3, R3, R15, R0 ;  /* 0x0000000f03037224 */ /* 0x000fe200078e0200 */
[----:B------:R-:W-:Y:S02]  /*7e40*/  I2FP.F32.U32 R0, R24 ;  /* 0x0000001800007245 */ /* 0x000fe40000201000 */
[----:B------:R-:W2:Y:S01]  /*7e50*/  LDC R26, c[0x0][0x658] ;  /* 0x00019600ff1a7b82 */ /* 0x000ea20000000800 */
[----:B------:R-:W-:Y:S01]  /*7e60*/  IMAD.IADD R3, R5, 0x1, R3 ;  /* 0x0000000105037824 */ /* 0x000fe200078e0203 */
[----:B------:R-:W-:Y:S01]  /*7e70*/  ISETP.NE.U32.AND P0, PT, R28, RZ, PT ;  /* 0x000000ff1c00720c */ /* 0x000fe20003f05070 */
[----:B------:R-:W-:Y:S01]  /*7e80*/  FMUL R0, R0, UR4 ;  /* 0x0000000400007c20 */ /* 0x000fe20008400000 */
[----:B------:R-:W-:Y:S02]  /*7e90*/  IMAD.MOV.U32 R5, RZ, RZ, -0x1 ;  /* 0xffffffffff057424 */ /* 0x000fe400078e00ff */
[----:B------:R-:W-:Y:S01]  /*7ea0*/  ISETP.NE.AND.EX P0, PT, R29, RZ, PT, P0 ;  /* 0x000000ff1d00720c */ /* 0x000fe20003f05300 */
[----:B------:R3:W4:Y:S01]  /*7eb0*/  F2I.U32.TRUNC.NTZ R13, R0 ;  /* 0x00000000000d7305 */ /* 0x000722000020f000 */
[----:B------:R-:W3:Y:S01]  /*7ec0*/  LDC R15, c[0x0][0x148] ;  /* 0x00005200ff0f7b82 */ /* 0x000ee20000000800 */
[----:B0-----:R-:W-:-:S02]  /*7ed0*/  SHF.R.U64 R12, R4, R6, R3 ;  /* 0x00000006040c7219 */ /* 0x001fc40000001203 */
[----:B------:R-:W-:-:S05]  /*7ee0*/  SHF.R.U32.HI R3, RZ, R6, R3 ;  /* 0x00000006ff037219 */ /* 0x000fca0000011603 */
[----:B------:R-:W0:Y:S01]  /*7ef0*/  LDC R20, c[0x0][0x600] ;  /* 0x00018000ff147b82 */ /* 0x000e220000000800 */
[-CC-:B-1----:R-:W-:Y:S02]  /*7f00*/  SHF.R.U64 R10, R12, R8.reuse, R3.reuse ;  /* 0x000000080c0a7219 */ /* 0x182fe40000001203 */
[----:B------:R-:W-:-:S05]  /*7f10*/  SHF.R.U32.HI R3, RZ, R8, R3 ;  /* 0x00000008ff037219 */ /* 0x000fca0000011603 */
[----:B------:R-:W1:Y:S01]  /*7f20*/  LDC R27, c[0x0][0x648] ;  /* 0x00019200ff1b7b82 */ /* 0x000e620000000800 */
[-C--:B--2---:R-:W-:Y:S02]  /*7f30*/  SHF.L.U32 R4, R5, R26.reuse, RZ ;  /* 0x0000001a05047219 */ /* 0x084fe400000006ff */
[-CC-:B------:R-:W-:Y:S02]  /*7f40*/  SHF.R.U64 R14, R10, R26.reuse, R3.reuse ;  /* 0x0000001a0a0e7219 */ /* 0x180fe40000001203 */
[----:B------:R-:W-:Y:S02]  /*7f50*/  SHF.R.U32.HI R5, RZ, R26, R3 ;  /* 0x0000001aff057219 */ /* 0x000fe40000011603 */
[----:B------:R-:W-:Y:S01]  /*7f60*/  LOP3.LUT R25, RZ, R4, RZ, 0x33, !PT ;  /* 0x00000004ff197212 */ /* 0x000fe200078e33ff */
[----:B------:R-:W2:Y:S01]  /*7f70*/  LDC R30, c[0x0][0x638] ;  /* 0x00018e00ff1e7b82 */ /* 0x000ea20000000800 */
[----:B------:R-:W-:Y:S01]  /*7f80*/  SHF.L.U32 R26, R7, R26, RZ ;  /* 0x0000001a071a7219 */ /* 0x000fe200000006ff */
[----:B------:R-:W-:-:S06]  /*7f90*/  IMAD.MOV.U32 R4, RZ, RZ, R14 ;  /* 0x000000ffff047224 */ /* 0x000fcc00078e000e */
[----:B------:R-:W0:Y:S01]  /*7fa0*/  LDC R31, c[0x0][0x610] ;  /* 0x00018400ff1f7b82 */ /* 0x000e220000000800 */
[----:B----4-:R-:W-:Y:S05]  /*7fb0*/  @!P0 BRA `(.L_x_163) ;  /* 0x0000000000288947 */ /* 0x010fea0003800000 */
        /* <DEDUP_REMOVED lines=10> */
.L_x_163:
[----:B------:R-:W-:Y:S01]  /*8060*/  ISETP.NE.AND P0, PT, R2, 0x1, PT ;  /* 0x000000010200780c */ /* 0x000fe20003f05270 */
[----:B0-----:R-:W-:Y:S01]  /*8070*/  VIADD R7, R20, 0xffffffff ;  /* 0xffffffff14077836 */ /* 0x001fe20000000000 */
[----:B-1-3--:R-:W-:Y:S01]  /*8080*/  SHF.R.U64 R0, R4, R27, R5 ;  /* 0x0000001b04007219 */ /* 0x00afe20000001205 */
[----:B------:R-:W-:Y:S01]  /*8090*/  IMAD.MOV R13, RZ, RZ, -R13 ;  /* 0x000000ffff0d7224 */ /* 0x000fe200078e0a0d */
[----:B------:R-:W-:Y:S01]  /*80a0*/  LOP3.LUT R5, R10, R25, RZ, 0xc0, !PT ;  /* 0x000000190a057212 */ /* 0x000fe200078ec0ff */
[----:B------:R-:W-:Y:S01]  /*80b0*/  IMAD.MOV.U32 R4, RZ, RZ, 0x1 ;  /* 0x00000001ff047424 */ /* 0x000fe200078e00ff */
[----:B------:R-:W-:Y:S01]  /*80c0*/  LOP3.LUT R12, R12, R7, RZ, 0xc0, !PT ;  /* 0x000000070c0c7212 */ /* 0x000fe200078ec0ff */
[----:B------:R-:W-:Y:S02]  /*80d0*/  IMAD.MOV R3, RZ, RZ, -R0 ;  /* 0x000000ffff037224 */ /* 0x000fe400078e0a00 */
[----:B------:R-:W-:Y:S02]  /*80e0*/  IMAD R0, R26, R0, R5 ;  /* 0x000000001a007224 */ /* 0x000fe400078e0205 */
[----:B--2---:R-:W-:-:S02]  /*80f0*/  IMAD R3, R3, R30, R14 ;  /* 0x0000001e03037224 */ /* 0x004fc400078e020e */
[----:B------:R-:W-:Y:S02]  /*8100*/  @P0 IMAD R21, R15, R13, R24 ;  /* 0x0000000d0f150224 */ /* 0x000fe400078e0218 */
[----:B------:R-:W-:Y:S01]  /*8110*/  IMAD R5, R3, R20, R12 ;  /* 0x0000001403057224 */ /* 0x000fe200078e020c */
[----:B------:R-:W-:Y:S01]  /*8120*/  PRMT R3, R4, 0x7610, R3 ;  /* 0x0000761004037816 */ /* 0x000fe20000000003 */
[----:B------:R-:W-:-:S05]  /*8130*/  IMAD R0, R0, R31, R21 ;  /* 0x0000001f00007224 */ /* 0x000fca00078e0215 */
[----:B------:R-:W-:Y:S02]  /*8140*/  SEL R96, R5, R0, !P0 ;  /* 0x0000000005607207 */ /* 0x000fe40004000000 */
[----:B------:R-:W-:-:S07]  /*8150*/  SEL R0, R0, R5, !P0 ;  /* 0x0000000500007207 */ /* 0x000fce0004000000 */
.L_x_161:
[----:B------:R-:W-:Y:S01]  /*8160*/  LOP3.LUT P0, RZ, R3, 0xff, RZ, 0xc0, !PT ;  /* 0x000000ff03ff7812 */ /* 0x000fe2000780c0ff */
[----:B------:R-:W-:-:S12]  /*8170*/  IMAD.MOV.U32 R97, RZ, RZ, R0 ;  /* 0x000000ffff617224 */ /* 0x000fd800078e0000 */
[----:B------:R-:W-:Y:S05]  /*8180*/  @P0 BRA `(.L_x_164) ;  /* 0xffffff9000b00947 */ /* 0x000fea000383ffff */
[----:B------:R-:W-:Y:S05]  /*8190*/  EXIT ;  /* 0x000000000000794d */ /* 0x000fea0003800000 */
.L_x_7:
        /* <DEDUP_REMOVED lines=26> */
.L_x_166:
[----:B------:R-:W0:Y:S01]  /*8340*/  LDC.64 R30, c[0x0][0x640] ;  /* 0x00019000ff1e7b82 */ /* 0x000e220000000a00 */
[-CC-:B------:R-:W-:Y:S01]  /*8350*/  SHF.R.U64 R22, R14, R8.reuse, R15.reuse ;  /* 0x000000080e167219 */ /* 0x180fe2000000120f */
[----:B------:R-:W-:Y:S01]  /*8360*/  IMAD.MOV.U32 R27, RZ, RZ, 0x1 ;  /* 0x00000001ff1b7424 */ /* 0x000fe200078e00ff */
[----:B------:R-:W-:Y:S02]  /*8370*/  SHF.R.U32.HI R7, RZ, R8, R15 ;  /* 0x00000008ff077219 */ /* 0x000fe4000001160f */
[----:B------:R-:W-:-:S03]  /*8380*/  IADD3 R13, P0, RZ, -R22, RZ ;  /* 0x80000016ff0d7210 */ /* 0x000fc60007f1e0ff */
[----:B------:R-:W1:Y:S02]  /*8390*/  LDC R12, c[0x0][0x618] ;  /* 0x00018600ff0c7b82 */ /* 0x000e640000000800 */
[----:B------:R-:W-:Y:S02]  /*83a0*/  IMAD.X R7, RZ, RZ, ~R7, P0 ;  /* 0x000000ffff077224 */ /* 0x000fe400000e0e07 */
[----:B------:R-:W-:-:S04]  /*83b0*/  IMAD.WIDE.U32 R10, R13, R24, R16 ;  /* 0x000000180d0a7225 */ /* 0x000fc800078e0010 */
[----:B------:R-:W2:Y:S01]  /*83c0*/  LDC R14, c[0x0][0x608] ;  /* 0x00018200ff0e7b82 */ /* 0x000ea20000000800 */
[----:B------:R-:W-:-:S04]  /*83d0*/  IMAD R8, R7, R24, RZ ;  /* 0x0000001807087224 */ /* 0x000fc800078e02ff */
[----:B------:R-:W-:-:S03]  /*83e0*/  IMAD R7, R13, R25, R8 ;  /* 0x000000190d077224 */ /* 0x000fc600078e0208 */
[----:B------:R-:W3:Y:S01]  /*83f0*/  LDC R28, c[0x0][0x658] ;  /* 0x00019600ff1c7b82 */ /* 0x000ee20000000800 */
[----:B------:R-:W-:Y:S01]  /*8400*/  IMAD.IADD R7, R11, 0x1, R7 ;  /* 0x000000010b077824 */ /* 0x000fe200078e0207 */
[----:B0-----:R-:W-:Y:S01]  /*8410*/  ISETP.NE.U32.AND P0, PT, R30, RZ, PT ;  /* 0x000000ff1e00720c */ /* 0x001fe20003f05070 */
[----:B------:R-:W-:-:S03]  /*8420*/  IMAD.MOV.U32 R11, RZ, RZ, -0x1 ;  /* 0xffffffffff0b7424 */ /* 0x000fc600078e00ff */
        /* <DEDUP_REMOVED lines=8> */
[-C--:B---3--:R-:W-:Y:S02]  /*84b0*/  SHF.L.U32 R10, R11, R28.reuse, RZ ;  /* 0x0000001c0b0a7219 */ /* 0x088fe400000006ff */
[--C-:B------:R-:W-:Y:S02]  /*84c0*/  SHF.R.U64 R26, R24, R28, R7.reuse ;  /* 0x0000001c181a7219 */ /* 0x100fe40000001207 */
[----:B------:R-:W-:Y:S02]  /*84d0*/  LOP3.LUT R29, RZ, R10, RZ, 0x33, !PT ;  /* 0x0000000aff1d7212 */ /* 0x000fe400078e33ff */
[----:B------:R-:W-:Y:S01]  /*84e0*/  SHF.R.U32.HI R11, RZ, R28, R7 ;  /* 0x0000001cff0b7219 */ /* 0x000fe20000011607 */
[----:B------:R-:W3:Y:S01]  /*84f0*/  LDC R32, c[0x0][0x610] ;  /* 0x00018400ff207b82 */ /* 0x000ee20000000800 */
[----:B------:R-:W-:Y:S01]  /*8500*/  IMAD.MOV.U32 R10, RZ, RZ, R26 ;  /* 0x000000ffff0a7224 */ /* 0x000fe200078e001a */
[----:B------:R-:W-:Y:S06]  /*8510*/  @!P0 BRA `(.L_x_167) ;  /* 0x0000000000288947 */ /* 0x000fec0003800000 */
        /* <DEDUP_REMOVED lines=10> */
.L_x_167:
[----:B------:R-:W-:Y:S02]  /*85c0*/  ISETP.NE.AND P0, PT, R2, 0x1, PT ;  /* 0x000000010200780c */ /* 0x000fe40003f05270 */
[----:B-1----:R-:W-:Y:S01]  /*85d0*/  SHF.R.U64 R8, R10, R8, R11 ;  /* 0x000000080a087219 */ /* 0x002fe2000000120b */
[----:B0-----:R-:W-:Y:S01]  /*85e0*/  VIADD R11, R21, 0xffffffff ;  /* 0xffffffff150b7836 */ /* 0x001fe20000000000 */
[----:B------:R-:W-:Y:S02]  /*85f0*/  SHF.L.U32 R27, R27, R28, RZ ;  /* 0x0000001c1b1b7219 */ /* 0x000fe400000006ff */
[----:B------:R-:W-:Y:S01]  /*8600*/  LOP3.LUT R5, R24, R29, RZ, 0xc0, !PT ;  /* 0x0000001d18057212 */ /* 0x000fe200078ec0ff */
[----:B------:R-:W-:-:S04]  /*8610*/  IMAD.MOV R7, RZ, RZ, -R8 ;  /* 0x000000ffff077224 */ /* 0x000fc800078e0a08 */
[----:B------:R-:W-:Y:S02]  /*8620*/  IMAD R5, R27, R8, R5 ;  /* 0x000000081b057224 */ /* 0x000fe400078e0205 */
[----:B------:R-:W-:Y:S01]  /*8630*/  @P0 IMAD R6, R9, R23, R4 ;  /* 0x0000001709060224 */ /* 0x000fe200078e0204 */
[----:B------:R-:W-:Y:S01]  /*8640*/  LOP3.LUT R9, R20, R11, RZ, 0xc0, !PT ;  /* 0x0000000b14097212 */ /* 0x000fe200078ec0ff */
[----:B--2---:R-:W-:Y:S02]  /*8650*/  IMAD R4, R7, R25, R26 ;  /* 0x0000001907047224 */ /* 0x004fe400078e021a */
[----:B---3--:R-:W-:Y:S02]  /*8660*/  IMAD R6, R5, R32, R6 ;  /* 0x0000002005067224 */ /* 0x008fe400078e0206 */
[----:B------:R-:W-:Y:S02]  /*8670*/  IMAD R5, R4, R21, R9 ;  /* 0x0000001504057224 */ /* 0x000fe400078e0209 */
[----:B------:R-:W-:-:S02]  /*8680*/  IMAD.MOV.U32 R8, RZ, RZ, 0x1 ;  /* 0x00000001ff087424 */ /* 0x000fc400078e00ff */
[----:B------:R-:W-:Y:S01]  /*8690*/  IMAD.MOV.U32 R7, RZ, RZ, R22 ;  /* 0x000000ffff077224 */ /* 0x000fe200078e0016 */
[----:B------:R-:W-:Y:S02]  /*86a0*/  SEL R21, R5, R6, !P0 ;  /* 0x0000000605157207 */ /* 0x000fe40004000000 */
[----:B------:R-:W-:-:S07]  /*86b0*/  SEL R20, R6, R5, !P0 ;  /* 0x0000000506147207 */ /* 0x000fce0004000000 */
.L_x_165:
[----:B------:R-:W-:-:S08]  /*86c0*/  NOP ;  /* 0x0000000000007918 */ /* 0x000fd00000000000 */
[----:B------:R-:W0:-:S00]  /*86d0*/  USETMAXREG.DEALLOC.CTAPOOL 0x28 ;  /* 0x00000028000079c8 */ /* 0x000e0000080e0500 */
[----:B0-----:R-:W-:-:S13]  /*86e0*/  ISETP.NE.AND P0, PT, R3, RZ, PT ;  /* 0x000000ff0300720c */ /* 0x001fda0003f05270 */
[----:B------:R-:W-:Y:S05]  /*86f0*/  @P0 EXIT ;  /* 0x000000000000094d */ /* 0x000fea0003800000 */
[----:B------:R-:W-:Y:S01]  /*8700*/  LOP3.LUT P0, RZ, R8, 0xff, RZ, 0xc0, !PT ;  /* 0x000000ff08ff7812 */ /* 0x000fe2000780c0ff */
[----:B------:R-:W-:Y:S02]  /*8710*/  IMAD.MOV.U32 R3, RZ, RZ, 0x1 ;  /* 0x00000001ff037424 */ /* 0x000fe400078e00ff */
[----:B------:R-:W-:-:S10]  /*8720*/  IMAD.MOV.U32 R8, RZ, RZ, RZ ;  /* 0x000000ffff087224 */ /* 0x000fd400078e00ff */
[----:B------:R-:W-:Y:S05]  /*8730*/  @!P0 BRA `(.L_x_168) ;  /* 0x0000000c00288947 */ /* 0x000fea0003800000 */
[----:B------:R-:W0:Y:S01]  /*8740*/  LDC R3, c[0x0][0x28c] ;  /* 0x0000a300ff037b82 */ /* 0x000e220000000800 */
[----:B------:R-:W1:Y:S01]  /*8750*/  S2R R13, SR_CgaCtaId ;  /* 0x00000000000d7919 */ /* 0x000e620000008800 */
[----:B------:R-:W-:Y:S01]  /*8760*/  ULDC UR5, c[0x0][0x658] ;  /* 0x0001960000057ab9 */ /* 0x000fe20000000800 */
[----:B------:R-:W-:Y:S01]  /*8770*/  UMOV UR6, 0xffffffff ;  /* 0xffffffff00067882 */ /* 0x000fe20000000000 */
[----:B------:R-:W-:Y:S01]  /*8780*/  BSSY B0, `(.L_x_168) ;  /* 0x00000c5000007945 */ /* 0x000fe20003800000 */
[----:B------:R-:W-:Y:S01]  /*8790*/  USHF.L.U32 UR6, UR6, UR5, URZ ;  /* 0x0000000506067299 */ /* 0x000fe2000800063f */
[----:B------:R-:W-:Y:S01]  /*87a0*/  IMAD.MOV.U32 R10, RZ, RZ, 0x1 ;  /* 0x00000001ff0a7424 */ /* 0x000fe200078e00ff */
[----:B------:R-:W-:Y:S01]  /*87b0*/  LOP3.LUT R9, R18, 0x2, RZ, 0xfc, !PT ;  /* 0x0000000212097812 */ /* 0x000fe200078efcff */
[----:B------:R-:W-:Y:S01]  /*87c0*/  IMAD.MOV.U32 R8, RZ, RZ, RZ ;  /* 0x000000ffff087224 */ /* 0x000fe200078e00ff */
[----:B------:R-:W-:Y:S01]  /*87d0*/  ULDC UR4, c[0x0][0x600] ;  /* 0x0001800000047ab9 */ /* 0x000fe20000000800 */
[----:B------:R-:W-:Y:S01]  /*87e0*/  UMOV UR7, 0x1 ;  /* 0x0000000100077882 */ /* 0x000fe20000000000 */
[----:B------:R-:W-:-:S02]  /*87f0*/  UIADD3 UR15, UR4, -0x1, URZ ;  /* 0xffffffff040f7890 */ /* 0x000fc4000fffe03f */
[----:B------:R-:W-:Y:S02]  /*8800*/  USHF.L.U32 UR17, UR7, UR5, URZ ;  /* 0x0000000507117299 */ /* 0x000fe4000800063f */
[----:B------:R-:W-:Y:S01]  /*8810*/  ULOP3.LUT UR16, URZ, UR6, URZ, 0x33, !UPT ;  /* 0x000000063f107292 */ /* 0x000fe2000f8e333f */
[----:B------:R-:W-:Y:S01]  /*8820*/  ULDC.64 UR20, c[0x0][0x198] ;  /* 0x0000660000147ab9 */ /* 0x000fe20000000a00 */
[----:B0-----:R-:W-:-:S05]  /*8830*/  VIADD R3, R3, 0x3f ;  /* 0x0000003f03037836 */ /* 0x001fca0000000000 */
[----:B------:R-:W-:-:S04]  /*8840*/  SHF.R.S32.HI R4, RZ, 0x1f, R3 ;  /* 0x0000001fff047819 */ /* 0x000fc80000011403 */
[----:B------:R-:W-:Y:S01]  /*8850*/  LEA.HI R4, R4, R3, RZ, 0x6 ;  /* 0x0000000304047211 */ /* 0x000fe200078f30ff */
[C---:B-1----:R-:W-:Y:S02]  /*8860*/  IMAD.SHL.U32 R12, R13.reuse, 0x10, RZ ;  /* 0x000000100d0c7824 */ /* 0x042fe400078e00ff */
[----:B------:R-:W-:Y:S01]  /*8870*/  IMAD.SHL.U32 R13, R13, 0x400, RZ ;  /* 0x000004000d0d7824 */ /* 0x000fe200078e00ff */
[----:B------:R-:W-:Y:S01]  /*8880*/  SHF.R.S32.HI R11, RZ, 0x6, R4 ;  /* 0x00000006ff0b7819 */ /* 0x000fe20000011404 */
[----:B------:R-:W-:Y:S01]  /*8890*/  IMAD.MOV.U32 R3, RZ, RZ, 0x1 ;  /* 0x00000001ff037424 */ /* 0x000fe200078e00ff */
[----:B------:R-:W-:Y:S02]  /*88a0*/  LOP3.LUT R12, R12, 0x10, RZ, 0xc0, !PT ;  /* 0x000000100c0c7812 */ /* 0x000fe400078ec0ff */
[----:B------:R-:W-:Y:S01]  /*88b0*/  LOP3.LUT R13, R13, 0x400, RZ, 0xc0, !PT ;  /* 0x000004000d0d7812 */ /* 0x000fe200078ec0ff */
[----:B------:R-:W-:-:S07]  /*88c0*/  VIADD R19, R11, 0x1 ;  /* 0x000000010b137836 */ /* 0x000fce0000000000 */
.L_x_179:
[----:B------:R-:W-:-:S03]  /*88d0*/  UMOV UR4, 0xffffffff ;  /* 0xffffffff00047882 */ /* 0x000fc60000000000 */
[----:B------:R-:W-:Y:S05]  /*88e0*/  BRA.DIV UR4, `(.L_x_169) ;  /* 0x0000000e04847947 */ /* 0x000fea000b800000 */
[----:B------:R-:W-:-:S13]  /*88f0*/  ELECT P6, URZ, PT ;  /* 0x00000000003f782f */ /* 0x000fda00038c0000 */
.L_x_189:
[----:B------:R-:W0:Y:S01]  /*8900*/  LDC R4, c[0x0][0x28c] ;  /* 0x0000a300ff047b82 */ /* 0x000e220000000800 */
[----:B------:R-:W-:Y:S01]  /*8910*/  BSSY B1, `(.L_x_170) ;  /* 0x0000038000017945 */ /* 0x000fe20003800000 */
[----:B0-----:R-:W-:-:S13]  /*8920*/  ISETP.LT.OR P6, PT, R4, 0x1, !P6 ;  /* 0x000000010400780c */ /* 0x001fda00077c1670 */
[----:B------:R-:W-:Y:S05]  /*8930*/  @P6 BRA `(.L_x_171) ;  /* 0x0000000000d46947 */ /* 0x000fea0003800000 */
[----:B------:R-:W-:Y:S02]  /*8940*/  IMAD R21, R21, 0x20, R12 ;  /* 0x0000002015157824 */ /* 0x000fe400078e020c */
[----:B------:R-:W-:Y:S02]  /*8950*/  IMAD.SHL.U32 R20, R20, 0x200, RZ ;  /* 0x0000020014147824 */ /* 0x000fe400078e00ff */
[----:B------:R-:W-:Y:S02]  /*8960*/  IMAD.MOV.U32 R22, RZ, RZ, RZ ;  /* 0x000000ffff167224 */ /* 0x000fe400078e00ff */
[----:B------:R-:W-:Y:S02]  /*8970*/  IMAD.MOV.U32 R4, RZ, RZ, R19 ;  /* 0x000000ffff047224 */ /* 0x000fe400078e0013 */
[----:B------:R-:W-:Y:S02]  /*8980*/  IMAD.MOV.U32 R5, RZ, RZ, R3 ;  /* 0x000000ffff057224 */ /* 0x000fe400078e0003 */
[----:B------:R-:W-:-:S07]  /*8990*/  IMAD.MOV.U32 R6, RZ, RZ, R8 ;  /* 0x000000ffff067224 */ /* 0x000fce00078e0008 */
.L_x_174:
[----:B------:R-:W0:Y:S01]  /*89a0*/  S2R R15, SR_CgaCtaId ;  /* 0x00000000000f7919 */ /* 0x000e220000008800 */
[----:B------:R-:W-:Y:S02]  /*89b0*/  MOV R14, 0x400 ;  /* 0x00000400000e7802 */ /* 0x000fe40000000f00 */
[----:B------:R-:W-:Y:S02]  /*89c0*/  ISETP.NE.AND P1, PT, R0, RZ, PT ;  /* 0x000000ff0000720c */ /* 0x000fe40003f25270 */
[----:B0-----:R-:W-:Y:S02]  /*89d0*/  LEA R25, R15, R14, 0x18 ;  /* 0x0000000e0f197211 */ /* 0x001fe400078ec0ff */
[----:B------:R-:W-:-:S09]  /*89e0*/  SHF.L.U32 R14, R5, 0x1f, RZ ;  /* 0x0000001f050e7819 */ /* 0x000fd200000006ff */
[----:B------:R-:W0:Y:S01]  /*89f0*/  @!P1 LDC R15, c[0x0][0x500] ;  /* 0x00014000ff0f9b82 */ /* 0x000e220000000800 */
[----:B------:R-:W-:-:S04]  /*8a00*/  IMAD R23, R6, 0x8, R25 ;  /* 0x0000000806177824 */ /* 0x000fc800078e0219 */
[----:B------:R-:W1:Y:S02]  /*8a10*/  SYNCS.PHASECHK.TRANS64.TRYWAIT P0, [R23+URZ+0x18], R14 ;  /* 0x0000180e170075a7 */ /* 0x000e64000800017f */
[----:B-1----:R-:W-:Y:S05]  /*8a20*/  @!P0 BRA `(.L_x_172) ;  /* 0x0000000c00548947 */ /* 0x002fea0003800000 */
.L_x_190:
[----:B-1----:R-:W-:Y:S01]  /*8a30*/  PRMT R14, R9, 0x9910, RZ ;  /* 0x00009910090e7816 */ /* 0x002fe200000000ff */
[----:B0-----:R0:W-:Y:S03]  /*8a40*/  @!P1 SYNCS.ARRIVE.TRANS64 RZ, [R23+URZ], R15 ;  /* 0x0000000f17ff99a7 */ /* 0x0011e6000800003f */
[----:B------:R-:W-:-:S13]  /*8a50*/  ISETP.NE.AND P0, PT, R14, 0x2, PT ;  /* 0x000000020e00780c */ /* 0x000fda0003f05270 */
[----:B0-----:R-:W-:Y:S05]  /*8a60*/  @P0 BRA `(.L_x_173) ;  /* 0x0000000000040947 */ /* 0x001fea0003800000 */
[----:B------:R-:W-:Y:S01]  /*8a70*/  BPT.TRAP 0x1 ;  /* 0x000000040000795c */ /* 0x000fe20000300000 */
.L_x_173:
[C---:B------:R-:W-:Y:S01]  /*8a80*/  IMAD R14, R6.reuse, 0x800, R13 ;  /* 0x00000800060e7824 */ /* 0x040fe200078e020d */
[----:B------:R-:W-:Y:S01]  /*8a90*/  R2UR UR9, R23 ;  /* 0x00000000170972ca */ /* 0x000fe200000e0000 */
[--C-:B------:R-:W-:Y:S01]  /*8aa0*/  IMAD R15, R6, 0x10000, R25.reuse ;  /* 0x00010000060f7824 */ /* 0x100fe200078e0219 */
[----:B------:R-:W-:Y:S01]  /*8ab0*/  UIADD3 UR4, UP0, UR20, 0xf0, URZ ;  /* 0x000000f014047890 */ /* 0x000fe2000ff1e03f */
[----:B------:R-:W-:Y:S01]  /*8ac0*/  IMAD R14, R14, 0x2, R25 ;  /* 0x000000020e0e7824 */ /* 0x000fe200078e0219 */
[----:B------:R-:W-:Y:S01]  /*8ad0*/  R2UR UR11, R20 ;  /* 0x00000000140b72ca */ /* 0x000fe200000e0000 */
[----:B------:R-:W-:Y:S01]  /*8ae0*/  VIADD R4, R4, 0xffffffff ;  /* 0xffffffff04047836 */ /* 0x000fe20000000000 */
[----:B------:R-:W-:Y:S01]  /*8af0*/  R2UR UR5, R15 ;  /* 0x000000000f0572ca */ /* 0x000fe200000e0000 */
[----:B------:R-:W-:Y:S01]  /*8b00*/  UIADD3 UR22, UP1, UR20, 0x1f0, URZ ;  /* 0x000001f014167890 */ /* 0x000fe2000ff3e03f */
[----:B------:R-:W-:Y:S01]  /*8b10*/  R2UR UR8, R14 ;  /* 0x000000000e0872ca */ /* 0x000fe200000e0000 */
[----:B------:R-:W-:Y:S01]  /*8b20*/  VIADD R6, R6, 0x1 ;  /* 0x0000000106067836 */ /* 0x000fe20000000000 */
[----:B------:R-:W-:Y:S01]  /*8b30*/  R2UR UR10, R22 ;  /* 0x00000000160a72ca */ /* 0x000fe200000e0000 */
[----:B------:R-:W-:Y:S01]  /*8b40*/  UIADD3.X UR23, URZ, UR21, URZ, UP1, !UPT ;  /* 0x000000153f177290 */ /* 0x000fe20008ffe43f */
[----:B------:R-:W-:Y:S01]  /*8b50*/  R2UR UR12, R7 ;  /* 0x00000000070c72ca */ /* 0x000fe200000e0000 */
[----:B------:R-:W-:Y:S01]  /*8b60*/  UMOV UR6, 0x0 ;  /* 0x0000000000067882 */ /* 0x000fe20000000000 */
[----:B------:R-:W-:Y:S01]  /*8b70*/  R2UR UR18, R21 ;  /* 0x00000000151272ca */ /* 0x000fe200000e0000 */
[----:B------:R-:W-:Y:S01]  /*8b80*/  UMOV UR7, 0x10000000 ;  /* 0x1000000000077882 */ /* 0x000fe20000000000 */
[----:B------:R-:W-:Y:S01]  /*8b90*/  ISETP.GT.AND P1, PT, R4, 0x1, PT ;  /* 0x000000010400780c */ /* 0x000fe20003f24270 */
[----:B------:R-:W-:Y:S01]  /*8ba0*/  UMOV UR19, 0x30000 ;  /* 0x0003000000137882 */ /* 0x000fe20000000000 */
[----:B------:R-:W-:Y:S01]  /*8bb0*/  ISETP.NE.AND P0, PT, R6, 0x3, PT ;  /* 0x000000030600780c */ /* 0x000fe20003f05270 */
[----:B------:R-:W-:Y:S01]  /*8bc0*/  UIADD3 UR13, UR5, 0x100, URZ ;  /* 0x00000100050d7890 */ /* 0x000fe2000fffe03f */
[----:B------:R-:W-:Y:S01]  /*8bd0*/  VIADD R22, R22, 0x40 ;  /* 0x0000004016167836 */ /* 0x000fe20000000000 */
[----:B------:R-:W-:Y:S01]  /*8be0*/  UIADD3.X UR5, URZ, UR21, URZ, UP0, !UPT ;  /* 0x000000153f057290 */ /* 0x000fe200087fe43f */
[----:B------:R-:W-:Y:S01]  /*8bf0*/  SEL R14, RZ, 0x1, P0 ;  /* 0x00000001ff0e7807 */ /* 0x000fe20000000000 */
[----:B------:R-:W-:Y:S01]  /*8c00*/  UIADD3 UR14, UR8, 0x30100, URZ ;  /* 0x00030100080e7890 */ /* 0x000fe2000fffe03f */
[----:B------:R-:W-:-:S02]  /*8c10*/  SEL R6, R6, RZ, P0 ;  /* 0x000000ff06067207 */ /* 0x000fc40000000000 */
[----:B------:R-:W-:Y:S01]  /*8c20*/  UMOV UR8, UR13 ;  /* 0x0000000d00087c82 */ /* 0x000fe20008000000 */
[----:B------:R-:W-:-:S03]  /*8c30*/  LOP3.LUT R5, R5, R14, RZ, 0x3c, !PT ;  /* 0x0000000e05057212 */ /* 0x000fc600078e3cff */
[----:B------:R0:W-:Y:S02]  /*8c40*/  UTMALDG.3D [UR8], [UR4], desc[UR6] ;  /* 0x00000608040075b4 */ /* 0x0001e40008011000 */
[----:B0-----:R-:W-:Y:S01]  /*8c50*/  UMOV UR8, UR14 ;  /* 0x0000000e00087c82 */ /* 0x001fe20008000000 */
[----:B------:R-:W-:Y:S02]  /*8c60*/  UMOV UR11, UR18 ;  /* 0x00000012000b7c82 */ /* 0x000fe40008000000 */
[----:B------:R0:W-:Y:S02]  /*8c70*/  UTMALDG.3D.MULTICAST [UR8], [UR22], UR19, desc[UR6] ;  /* 0x00000608160073b4 */ /* 0x0001e40008011813 */
[----:B0-----:R-:W-:Y:S05]  /*8c80*/  @P1 BRA `(.L_x_174) ;  /* 0xfffffffc00441947 */ /* 0x001fea000383ffff */
.L_x_171:
[----:B------:R-:W-:Y:S05]  /*8c90*/  BSYNC B1 ;  /* 0x0000000000017941 */ /* 0x000fea0003800000 */
.L_x_170:
[----:B------:R-:W-:Y:S01]  /*8ca0*/  LOP3.LUT P1, RZ, R10, 0xff, RZ, 0xc0, !PT ;  /* 0x000000ff0aff7812 */ /* 0x000fe2000782c0ff */
[C---:B------:R-:W-:Y:S01]  /*8cb0*/  IMAD.IADD R7, R11.reuse, 0x1, R8 ;  /* 0x000000010b077824 */ /* 0x040fe200078e0208 */
[----:B------:R-:W-:Y:S01]  /*8cc0*/  ULDC.64 UR4, c[0x0][0x650] ;  /* 0x0001940000047ab9 */ /* 0x000fe20000000a00 */
[----:B------:R-:W-:Y:S01]  /*8cd0*/  ISETP.GE.U32.AND P2, PT, R11, 0x3, PT ;  /* 0x000000030b00780c */ /* 0x000fe20003f46070 */
[----:B------:R-:W-:Y:S01]  /*8ce0*/  BSSY B1, `(.L_x_175) ;  /* 0x000006c000017945 */ /* 0x000fe20003800000 */
[----:B------:R-:W-:Y:S01]  /*8cf0*/  IMAD.MOV.U32 R20, RZ, RZ, -0x1 ;  /* 0xffffffffff147424 */ /* 0x000fe200078e00ff */
[----:B------:R-:W-:Y:S01]  /*8d00*/  ISETP.GT.U32.AND P0, PT, R7, 0x2, PT ;  /* 0x000000020700780c */ /* 0x000fe20003f04070 */
[----:B------:R-:W-:Y:S01]  /*8d10*/  IMAD.MOV.U32 R21, RZ, RZ, -0x1 ;  /* 0xffffffffff157424 */ /* 0x000fe200078e00ff */
[----:B------:R-:W-:Y:S02]  /*8d20*/  PRMT R10, RZ, 0x7610, R10 ;  /* 0x00007610ff0a7816 */ /* 0x000fe4000000000a */
[----:B------:R-:W-:-:S03]  /*8d30*/  ISETP.LT.U32.AND P0, PT, R11, 0x3, P0 ;  /* 0x000000030b00780c */ /* 0x000fc60000701070 */
[----:B------:R-:W0:Y:S01]  /*8d40*/  @P1 S2R R5, SR_CgaCtaId ;  /* 0x0000000000051919 */ /* 0x000e220000008800 */
[----:B------:R-:W-:-:S04]  /*8d50*/  @P1 MOV R4, 0x400 ;  /* 0x0000040000041802 */ /* 0x000fc80000000f00 */
[----:B0-----:R-:W-:Y:S01]  /*8d60*/  @P1 LEA R6, R5, R4, 0x18 ;  /* 0x0000000405061211 */ /* 0x001fe200078ec0ff */
[----:B------:R-:W-:Y:S01]  /*8d70*/  IMAD.WIDE.U32 R4, R7, -0x55555555, RZ ;  /* 0xaaaaaaab07047825 */ /* 0x000fe200078e00ff */
[----:B------:R-:W-:Y:S02]  /*8d80*/  SEL R4, RZ, 0x1, !P0 ;  /* 0x00000001ff047807 */ /* 0x000fe40004000000 */
[----:B------:R0:W-:Y:S01]  /*8d90*/  @P1 SYNCS.ARRIVE.TRANS64.A1T0 RZ, [R6+URZ+0x48], RZ ;  /* 0x000048ff06ff19a7 */ /* 0x0001e2000810003f */
[----:B------:R-:W-:Y:S02]  /*8da0*/  IADD3 R16, P1, R16, UR52, RZ ;  /* 0x0000003410107c10 */ /* 0x000fe4000ff3e0ff */
[----:B------:R-:W-:Y:S02]  /*8db0*/  LOP3.LUT R3, R3, R4, RZ, 0x3c, !PT ;  /* 0x0000000403037212 */ /* 0x000fe400078e3cff */
[----:B------:R-:W-:Y:S02]  /*8dc0*/  IADD3.X R17, R17, UR38, RZ, P1, !PT ;  /* 0x0000002611117c10 */ /* 0x000fe40008ffe4ff */
[----:B------:R-:W-:-:S02]  /*8dd0*/  ISETP.GE.U32.AND P0, PT, R16, UR4, PT ;  /* 0x0000000410007c0c */ /* 0x000fc4000bf06070 */
[----:B0-----:R-:W-:Y:S02]  /*8de0*/  SHF.R.U32.HI R6, RZ, 0x1, R5 ;  /* 0x00000001ff067819 */ /* 0x001fe40000011605 */
[----:B------:R-:W-:Y:S02]  /*8df0*/  ISETP.GE.U32.AND.EX P0, PT, R17, UR5, PT, P0 ;  /* 0x0000000511007c0c */ /* 0x000fe4000bf06100 */
[----:B------:R-:W-:Y:S01]  /*8e00*/  @P2 LOP3.LUT R3, R3, 0x1, R6, 0x78, !PT ;  /* 0x0000000103032812 */ /* 0x000fe200078e7806 */
[----:B------:R-:W-:Y:S01]  /*8e10*/  IMAD R8, R6, -0x3, R7 ;  /* 0xfffffffd06087824 */ /* 0x000fe200078e0207 */
[----:B------:R-:W-:Y:S01]  /*8e20*/  PRMT R4, RZ, 0x7610, R4 ;  /* 0x00007610ff047816 */ /* 0x000fe20000000004 */
[----:B------:R-:W-:-:S08]  /*8e30*/  IMAD.MOV.U32 R7, RZ, RZ, -0x1 ;  /* 0xffffffffff077424 */ /* 0x000fd000078e00ff */
[----:B------:R-:W-:Y:S05]  /*8e40*/  @P0 BRA `(.L_x_176) ;  /* 0x0000000400540947 */ /* 0x000fea0003800000 */
[----:B------:R-:W0:Y:S01]  /*8e50*/  S2R R15, SR_CTAID.X ;  /* 0x00000000000f7919 */ /* 0x000e220000002500 */
[----:B------:R-:W-:Y:S01]  /*8e60*/  ULDC.64 UR4, c[0x0][0x628] ;  /* 0x00018a0000047ab9 */ /* 0x000fe20000000a00 */
[----:B------:R-:W-:Y:S01]  /*8e70*/  ULDC UR7, c[0x0][0x630] ;  /* 0x00018c0000077ab9 */ /* 0x000fe20000000800 */
[----:B------:R-:W-:Y:S01]  /*8e80*/  ISETP.NE.U32.AND P0, PT, RZ, UR4, PT ;  /* 0x00000004ff007c0c */ /* 0x000fe2000bf05070 */
[----:B------:R-:W1:Y:S01]  /*8e90*/  S2R R20, SR_CTAID.Y ;  /* 0x0000000000147919 */ /* 0x000e620000002600 */
[----:B------:R-:W-:Y:S01]  /*8ea0*/  ULDC UR8, c[0x0][0x150] ;  /* 0x0000540000087ab9 */ /* 0x000fe20000000800 */
[----:B------:R-:W-:Y:S01]  /*8eb0*/  IMAD.MOV.U32 R4, RZ, RZ, R16 ;  /* 0x000000ffff047224 */ /* 0x000fe200078e0010 */
[----:B------:R-:W-:Y:S01]  /*8ec0*/  ISETP.NE.AND.EX P0, PT, RZ, UR5, PT, P0 ;  /* 0x00000005ff007c0c */ /* 0x000fe2000bf05300 */
[----:B------:R-:W-:Y:S01]  /*8ed0*/  IMAD.MOV.U32 R5, RZ, RZ, R17 ;  /* 0x000000ffff057224 */ /* 0x000fe200078e0011 */
[----:B0-----:R-:W-:-:S11]  /*8ee0*/  I2FP.F32.U32 R22, R15 ;  /* 0x0000000f00167245 */ /* 0x001fd60000201000 */
[----:B------:R-:W-:Y:S05]  /*8ef0*/  @!P0 BRA `(.L_x_177) ;  /* 0x0000000000288947 */ /* 0x000fea0003800000 */
[----:B------:R-:W-:Y:S02]  /*8f00*/  ULDC UR6, c[0x0][0x634] ;  /* 0x00018d0000067ab9 */ /* 0x000fe40000000800 */
[----:B------:R-:W-:-:S05]  /*8f10*/  IADD3 R5, P0, R16, UR6, RZ ;  /* 0x0000000610057c10 */ /* 0x000fca000ff1e0ff */
[----:B------:R-:W-:-:S04]  /*8f20*/  IMAD.X R21, RZ, RZ, R17, P0 ;  /* 0x000000ffff157224 */ /* 0x000fc800000e0611 */
[----:B------:R-:W-:-:S04]  /*8f30*/  IMAD.WIDE.U32 R6, R21, UR4, RZ ;  /* 0x0000000415067c25 */ /* 0x000fc8000f8e00ff */
[----:B------:R-:W-:-:S04]  /*8f40*/  IMAD.WIDE.U32 R6, P0, R5, UR5, R6 ;  /* 0x0000000505067c25 */ /* 0x000fc8000f800006 */
[----:B------:R-:W-:-:S04]  /*8f50*/  IMAD.WIDE.U32 R4, R5, UR4, RZ ;  /* 0x0000000405047c25 */ /* 0x000fc8000f8e00ff */
[----:B------:R-:W-:Y:S01]  /*8f60*/  IMAD.MOV.U32 R4, RZ, RZ, R7 ;  /* 0x000000ffff047224 */ /* 0x000fe200078e0007 */
[----:B------:R-:W-:Y:S01]  /*8f70*/  IADD3 RZ, P1, R5, R6, RZ ;  /* 0x0000000605ff7210 */ /* 0x000fe20007f3e0ff */
[----:B------:R-:W-:-:S04]  /*8f80*/  IMAD.X R5, RZ, RZ, RZ, P0 ;  /* 0x000000ffff057224 */ /* 0x000fc800000e06ff */
[----:B------:R-:W-:-:S08]  /*8f90*/  IMAD.WIDE.U32.X R4, R21, UR5, R4, P1 ;  /* 0x0000000515047c25 */ /* 0x000fd000088e0404 */
.L_x_177:
[--C-:B------:R-:W-:Y:S01]  /*8fa0*/  SHF.R.U64 R14, R4, UR7, R5.reuse ;  /* 0x00000007040e7c19 */ /* 0x100fe20008001205 */
[----:B------:R-:W-:Y:S01]  /*8fb0*/  FMUL R22, R22, UR8 ;  /* 0x0000000816167c20 */ /* 0x000fe20008400000 */
[----:B------:R-:W-:Y:S01]  /*8fc0*/  SHF.R.U32.HI R4, RZ, UR7, R5 ;  /* 0x00000007ff047c19 */ /* 0x000fe20008011605 */
[----:B------:R-:W0:Y:S01]  /*8fd0*/  LDC R6, c[0x0][0x144] ;  /* 0x00005100ff067b82 */ /* 0x000e220000000800 */
[----:B------:R-:W-:Y:S01]  /*8fe0*/  IADD3 R5, P0, RZ, -R14, RZ ;  /* 0x8000000eff057210 */ /* 0x000fe20007f1e0ff */
[----:B------:R-:W-:Y:S01]  /*8ff0*/  ULDC UR6, c[0x0][0x154] ;  /* 0x0000550000067ab9 */ /* 0x000fe20000000800 */
[----:B-1----:R-:W-:Y:S01]  /*9000*/  I2FP.F32.U32 R7, R20 ;  /* 0x0000001400077245 */ /* 0x002fe20000201000 */
[----:B------:R-:W1:Y:S01]  /*9010*/  F2I.U32.TRUNC.NTZ R22, R22 ;  /* 0x0000001600167305 */ /* 0x000e62000020f000 */
[----:B------:R-:W-:Y:S01]  /*9020*/  ULDC.64 UR4, c[0x0][0x620] ;  /* 0x0001880000047ab9 */ /* 0x000fe20000000a00 */
[----:B------:R-:W-:Y:S01]  /*9030*/  IMAD.X R4, RZ, RZ, ~R4, P0 ;  /* 0x000000ffff047224 */ /* 0x000fe200000e0e04 */
[----:B------:R-:W-:Y:S01]  /*9040*/  ISETP.NE.AND P2, PT, R2, 0x1, PT ;  /* 0x000000010200780c */ /* 0x000fe20003f45270 */
[----:B------:R-:W-:Y:S01]  /*9050*/  FMUL R23, R7, UR6 ;  /* 0x0000000607177c20 */ /* 0x000fe20008400000 */
[----:B------:R-:W2:Y:S01]  /*9060*/  LDC R25, c[0x0][0x148] ;  /* 0x00005200ff197b82 */ /* 0x000ea20000000800 */
[----:B------:R-:W-:Y:S01]  /*9070*/  IMAD R4, R4, UR4, RZ ;  /* 0x0000000404047c24 */ /* 0x000fe2000f8e02ff */
[----:B------:R-:W-:-:S02]  /*9080*/  ULDC.64 UR6, c[0x0][0x640] ;  /* 0x0001900000067ab9 */ /* 0x000fc40000000a00 */
[----:B------:R-:W-:Y:S01]  /*9090*/  ISETP.NE.U32.AND P0, PT, RZ, UR6, PT ;  /* 0x00000006ff007c0c */ /* 0x000fe2000bf05070 */
[----:B------:R-:W3:Y:S01]  /*90a0*/  F2I.U32.TRUNC.NTZ R23, R23 ;  /* 0x0000001700177305 */ /* 0x000ee2000020f000 */
[C---:B------:R-:W-:Y:S02]  /*90b0*/  IMAD R7, R5.reuse, UR5, R4 ;  /* 0x0000000505077c24 */ /* 0x040fe4000f8e0204 */
[----:B------:R-:W-:Y:S01]  /*90c0*/  IMAD.WIDE.U32 R4, R5, UR4, R16 ;  /* 0x0000000405047c25 */ /* 0x000fe2000f8e0010 */
[----:B------:R-:W-:Y:S01]  /*90d0*/  ULDC UR4, c[0x0][0x618] ;  /* 0x0001860000047ab9 */ /* 0x000fe20000000800 */
[----:B------:R-:W-:Y:S02]  /*90e0*/  ISETP.NE.AND.EX P0, PT, RZ, UR7, PT, P0 ;  /* 0x00000007ff007c0c */ /* 0x000fe4000bf05300 */
[----:B------:R-:W-:Y:S02]  /*90f0*/  IMAD.IADD R5, R5, 0x1, R7 ;  /* 0x0000000105057824 */ /* 0x000fe400078e0207 */
[----:B-1----:R-:W-:-:S03]  /*9100*/  IMAD.MOV R22, RZ, RZ, -R22 ;  /* 0x000000ffff167224 */ /* 0x002fc600078e0a16 */
[----:B------:R-:W-:Y:S01]  /*9110*/  SHF.R.U64 R21, R4, UR4, R5 ;  /* 0x0000000404157c19 */ /* 0x000fe20008001205 */
[----:B0-----:R-:W-:Y:S01]  /*9120*/  IMAD R15, R6, R22, R15 ;  /* 0x00000016060f7224 */ /* 0x001fe200078e020f */
[----:B------:R-:W-:Y:S01]  /*9130*/  SHF.R.U32.HI R4, RZ, UR4, R5 ;  /* 0x00000004ff047c19 */ /* 0x000fe20008011605 */
[----:B------:R-:W-:Y:S01]  /*9140*/  ULDC UR4, c[0x0][0x608] ;  /* 0x0001820000047ab9 */ /* 0x000fe20000000800 */
[----:B---3--:R-:W-:Y:S02]  /*9150*/  IMAD.MOV R6, RZ, RZ, -R23 ;  /* 0x000000ffff067224 */ /* 0x008fe400078e0a17 */
[--C-:B------:R-:W-:Y:S02]  /*9160*/  SHF.R.U64 R22, R21, UR4, R4.reuse ;  /* 0x0000000415167c19 */ /* 0x100fe40008001204 */
[----:B------:R-:W-:Y:S01]  /*9170*/  SHF.R.U32.HI R5, RZ, UR4, R4 ;  /* 0x00000004ff057c19 */ /* 0x000fe20008011604 */
[----:B------:R-:W-:Y:S01]  /*9180*/  ULDC UR4, c[0x0][0x658] ;  /* 0x0001960000047ab9 */ /* 0x000fe20000000800 */
[----:B--2---:R-:W-:-:S02]  /*9190*/  @P2 IMAD R15, R25, R6, R20 ;  /* 0x00000006190f2224 */ /* 0x004fc400078e0214 */
[--C-:B------:R-:W-:Y:S02]  /*91a0*/  SHF.R.U64 R20, R22, UR4, R5.reuse ;  /* 0x0000000416147c19 */ /* 0x100fe40008001205 */
[----:B------:R-:W-:-:S03]  /*91b0*/  SHF.R.U32.HI R23, RZ, UR4, R5 ;  /* 0x00000004ff177c19 */ /* 0x000fc60008011605 */
[----:B------:R-:W-:Y:S02]  /*91c0*/  IMAD.MOV.U32 R6, RZ, RZ, R20 ;  /* 0x000000ffff067224 */ /* 0x000fe400078e0014 */
[----:B------:R-:W-:Y:S01]  /*91d0*/  IMAD.MOV.U32 R5, RZ, RZ, R23 ;  /* 0x000000ffff057224 */ /* 0x000fe200078e0017 */
[----:B------:R-:W-:Y:S06]  /*91e0*/  @!P0 BRA `(.L_x_178) ;  /* 0x00000000002c8947 */ /* 0x000fec0003800000 */
        /* <DEDUP_REMOVED lines=9> */
[----:B------:R-:W-:-:S04]  /*9280*/  IMAD.WIDE.U32.X R4, R23, UR7, R4, P1 ;  /* 0x0000000717047c25 */ /* 0x000fc800088e0404 */
[----:B------:R-:W-:-:S07]  /*9290*/  IMAD.MOV.U32 R6, RZ, RZ, R4 ;  /* 0x000000ffff067224 */ /* 0x000fce00078e0004 */
.L_x_178:
[----:B------:R-:W-:Y:S01]  /*92a0*/  ULDC UR4, c[0x0][0x648] ;  /* 0x0001920000047ab9 */ /* 0x000fe20000000800 */
[----:B------:R-:W-:Y:S01]  /*92b0*/  LOP3.LUT R4, R22, UR16, RZ, 0xc0, !PT ;  /* 0x0000001016047c12 */ /* 0x000fe2000f8ec0ff */
[----:B------:R-:W-:Y:S01]  /*92c0*/  ULDC UR5, c[0x0][0x610] ;  /* 0x0001840000057ab9 */ /* 0x000fe20000000800 */
[----:B------:R-:W-:Y:S01]  /*92d0*/  SHF.R.U64 R5, R6, UR4, R5 ;  /* 0x0000000406057c19 */ /* 0x000fe20008001205 */
[----:B------:R-:W-:Y:S01]  /*92e0*/  ULDC UR4, c[0x0][0x638] ;  /* 0x00018e0000047ab9 */ /* 0x000fe20000000800 */
[----:B------:R-:W-:-:S03]  /*92f0*/  LOP3.LUT R21, R21, UR15, RZ, 0xc0, !PT ;  /* 0x0000000f15157c12 */ /* 0x000fc6000f8ec0ff */
[----:B------:R-:W-:Y:S02]  /*9300*/  IMAD.MOV R7, RZ, RZ, -R5 ;  /* 0x000000ffff077224 */ /* 0x000fe400078e0a05 */
[----:B------:R-:W-:Y:S02]  /*9310*/  IMAD R4, R5, UR17, R4 ;  /* 0x0000001105047c24 */ /* 0x000fe4000f8e0204 */
[----:B------:R-:W-:Y:S01]  /*9320*/  IMAD R20, R7, UR4, R20 ;  /* 0x0000000407147c24 */ /* 0x000fe2000f8e0214 */
[----:B------:R-:W-:Y:S01]  /*9330*/  ULDC UR4, c[0x0][0x600] ;  /* 0x0001800000047ab9 */ /* 0x000fe20000000800 */
[----:B------:R-:W-:Y:S02]  /*9340*/  IMAD R15, R4, UR5, R15 ;  /* 0x00000005040f7c24 */ /* 0x000fe4000f8e020f */
[----:B------:R-:W-:Y:S02]  /*9350*/  IMAD R20, R20, UR4, R21 ;  /* 0x0000000414147c24 */ /* 0x000fe4000f8e0215 */
[----:B------:R-:W-:-:S02]  /*9360*/  IMAD.MOV.U32 R4, RZ, RZ, 0x1 ;  /* 0x00000001ff047424 */ /* 0x000fc400078e00ff */
[----:B------:R-:W-:Y:S01]  /*9370*/  IMAD.MOV.U32 R7, RZ, RZ, R14 ;  /* 0x000000ffff077224 */ /* 0x000fe200078e000e */
[----:B------:R-:W-:Y:S02]  /*9380*/  SEL R21, R20, R15, !P2 ;  /* 0x0000000f14157207 */ /* 0x000fe40005000000 */
[----:B------:R-:W-:-:S07]  /*9390*/  SEL R20, R15, R20, !P2 ;  /* 0x000000140f147207 */ /* 0x000fce0005000000 */
.L_x_176:
[----:B------:R-:W-:Y:S05]  /*93a0*/  BSYNC B1 ;  /* 0x0000000000017941 */ /* 0x000fea0003800000 */
.L_x_175:
[----:B------:R-:W-:-:S13]  /*93b0*/  LOP3.LUT P0, RZ, R4, 0xff, RZ, 0xc0, !PT ;  /* 0x000000ff04ff7812 */ /* 0x000fda000780c0ff */
[----:B------:R-:W-:Y:S05]  /*93c0*/  @P0 BRA `(.L_x_179) ;  /* 0xfffffff400400947 */ /* 0x000fea000383ffff */
[----:B------:R-:W-:Y:S05]  /*93d0*/  BSYNC B0 ;  /* 0x0000000000007941 */ /* 0x000fea0003800000 */
.L_x_168:
[----:B------:R-:W-:-:S03]  /*93e0*/  UMOV UR4, 0xffffffff ;  /* 0xffffffff00047882 */ /* 0x000fc60000000000 */
[----:B------:R-:W-:Y:S05]  /*93f0*/  BRA.DIV UR4, `(.L_x_180) ;  /* 0x0000000204f47947 */ /* 0x000fea000b800000 */
[----:B------:R-:W-:-:S13]  /*9400*/  ELECT P6, URZ, PT ;  /* 0x00000000003f782f */ /* 0x000fda00038c0000 */
.L_x_193:
[----:B------:R-:W-:Y:S04]  /*9410*/  BSSY B0, `(.L_x_181) ;  /* 0x0000022000007945 */ /* 0x000fe80003800000 */
[----:B------:R-:W-:Y:S05]  /*9420*/  @!P6 BRA `(.L_x_182) ;  /* 0x000000000080e947 */ /* 0x000fea0003800000 */
[----:B------:R-:W-:-:S04]  /*9430*/  LOP3.LUT R18, R18, 0x2, RZ, 0xfc, !PT ;  /* 0x0000000212127812 */ /* 0x000fc800078efcff */
[----:B------:R-:W-:-:S13]  /*9440*/  ISETP.NE.AND P0, PT, R18, 0x3, PT ;  /* 0x000000031200780c */ /* 0x000fda0003f05270 */
[----:B------:R-:W-:Y:S05]  /*9450*/  @!P0 BRA `(.L_x_183) ;  /* 0x0000000000048947 */ /* 0x000fea0003800000 */
[----:B------:R-:W-:Y:S01]  /*9460*/  BPT.TRAP 0x1 ;  /* 0x000000040000795c */ /* 0x000fe20000300000 */
.L_x_183:
[----:B------:R-:W0:Y:S01]  /*9470*/  S2R R5, SR_CgaCtaId ;  /* 0x0000000000057919 */ /* 0x000e220000008800 */
[----:B------:R-:W-:Y:S02]  /*9480*/  MOV R0, 0x400 ;  /* 0x0000040000007802 */ /* 0x000fe40000000f00 */
[----:B------:R-:W-:Y:S02]  /*9490*/  SHF.L.U32 R2, R3, 0x1f, RZ ;  /* 0x0000001f03027819 */ /* 0x000fe400000006ff */
[----:B0-----:R-:W-:-:S05]  /*94a0*/  LEA R5, R5, R0, 0x18 ;  /* 0x0000000005057211 */ /* 0x001fca00078ec0ff */
[----:B------:R-:W-:-:S04]  /*94b0*/  VIADD R5, R5, 0x18 ;  /* 0x0000001805057836 */ /* 0x000fc80000000000 */
[C---:B------:R-:W-:Y:S02]  /*94c0*/  IMAD R7, R8.reuse, 0x8, R5 ;  /* 0x0000000808077824 */ /* 0x040fe400078e0205 */
[----:B------:R-:W-:Y:S02]  /*94d0*/  VIADD R8, R8, 0x1 ;  /* 0x0000000108087836 */ /* 0x000fe40000000000 */
[----:B------:R-:W0:Y:S03]  /*94e0*/  SYNCS.PHASECHK.TRANS64.TRYWAIT P0, [R7+URZ], R2 ;  /* 0x00000002070075a7 */ /* 0x000e26000800017f */
[----:B------:R-:W-:-:S04]  /*94f0*/  ISETP.NE.AND P1, PT, R8, 0x3, PT ;  /* 0x000000030800780c */ /* 0x000fc80003f25270 */
[----:B------:R-:W-:Y:S02]  /*9500*/  SEL R0, RZ, 0x1, P1 ;  /* 0x00000001ff007807 */ /* 0x000fe40000800000 */
[----:B------:R-:W-:Y:S02]  /*9510*/  SEL R8, R8, RZ, P1 ;  /* 0x000000ff08087207 */ /* 0x000fe40000800000 */
[----:B------:R-:W-:-:S03]  /*9520*/  LOP3.LUT R9, R3, R0, RZ, 0x3c, !PT ;  /* 0x0000000003097212 */ /* 0x000fc600078e3cff */
[----:B------:R-:W-:Y:S01]  /*9530*/  IMAD R4, R8, 0x8, R5 ;  /* 0x0000000808047824 */ /* 0x000fe200078e0205 */
[----:B------:R-:W-:Y:S01]  /*9540*/  SHF.L.U32 R3, R9, 0x1f, RZ ;  /* 0x0000001f09037819 */ /* 0x000fe200000006ff */
[----:B0-----:R-:W-:Y:S06]  /*9550*/  @!P0 BRA `(.L_x_184) ;  /* 0x0000000000bc8947 */ /* 0x001fec0003800000 */
.L_x_194:
[----:B------:R-:W1:Y:S01]  /*9560*/  SYNCS.PHASECHK.TRANS64.TRYWAIT P0, [R4+URZ], R3 ;  /* 0x00000003040075a7 */ /* 0x000e62000800017f */
[----:B------:R-:W-:-:S05]  /*9570*/  VIADD R0, R8, 0x1 ;  /* 0x0000000108007836 */ /* 0x000fca0000000000 */
[----:B------:R-:W-:-:S04]  /*9580*/  ISETP.NE.AND P1, PT, R0, 0x3, PT ;  /* 0x000000030000780c */ /* 0x000fc80003f25270 */
[----:B0-----:R-:W-:Y:S02]  /*9590*/  SEL R2, RZ, 0x1, P1 ;  /* 0x00000001ff027807 */ /* 0x001fe40000800000 */
[----:B------:R-:W-:Y:S02]  /*95a0*/  SEL R0, R0, RZ, P1 ;  /* 0x000000ff00007207 */ /* 0x000fe40000800000 */
[----:B------:R-:W-:Y:S01]  /*95b0*/  LOP3.LUT R2, R9, R2, RZ, 0x3c, !PT ;  /* 0x0000000209027212 */ /* 0x000fe200078e3cff */
[----:B-1----:R-:W-:Y:S06]  /*95c0*/  @!P0 BRA `(.L_x_185) ;  /* 0x0000000000b48947 */ /* 0x002fec0003800000 */
.L_x_195:
[----:B------:R-:W-:Y:S01]  /*95d0*/  IMAD R5, R0, 0x8, R5 ;  /* 0x0000000800057824 */ /* 0x000fe200078e0205 */
[----:B------:R-:W-:-:S07]  /*95e0*/  SHF.L.U32 R0, R2, 0x1f, RZ ;  /* 0x0000001f02007819 */ /* 0x000fce00000006ff */
.L_x_186:
[----:B-1----:R1:W2:Y:S02]  /*95f0*/  SYNCS.PHASECHK.TRANS64.TRYWAIT P0, [R5+URZ], R0 ;  /* 0x00000000050075a7 */ /* 0x0022a4000800017f */
[----:B--2---:R-:W-:Y:S05]  /*9600*/  @!P0 NANOSLEEP.SYNCS 0x989680 ;  /* 0x009896800000895d */ /* 0x004fea0003900000 */
[----:B------:R-:W2:Y:S02]  /*9610*/  @!P0 SYNCS.PHASECHK.TRANS64 P0, [R5+URZ], R0 ;  /* 0x00000000050085a7 */ /* 0x000ea4000800007f */
[----:B--2---:R-:W-:Y:S05]  /*9620*/  @!P0 BRA `(.L_x_186) ;  /* 0xfffffffc00f08947 */ /* 0x004fea000383ffff */
.L_x_182:
[----:B------:R-:W-:Y:S05]  /*9630*/  BSYNC B0 ;  /* 0x0000000000007941 */ /* 0x000fea0003800000 */
.L_x_181:
[----:B------:R-:W-:Y:S05]  /*9640*/  EXIT ;  /* 0x000000000000794d */ /* 0x000fea0003800000 */
.L_x_21:
[----:B-1----:R1:W2:Y:S02]  /*9650*/  SYNCS.PHASECHK.TRANS64.TRYWAIT P1, [R3+URZ], R0 ;  /* 0x00000000030075a7 */ /* 0x0022a4000802017f */
[----:B--2---:R-:W-:Y:S05]  /*9660*/  @!P1 NANOSLEEP.SYNCS 0x989680 ;  /* 0x009896800000995d */ /* 0x004fea0003900000 */
[----:B------:R-:W2:Y:S02]  /*9670*/  @!P1 SYNCS.PHASECHK.TRANS64 P1, [R3+URZ], R0 ;  /* 0x00000000030095a7 */ /* 0x000ea4000802007f */
[----:B--2---:R-:W-:Y:S05]  /*9680*/  @!P1 BRA `(.L_x_21) ;  /* 0xfffffffc00f09947 */ /* 0x004fea000383ffff */
[----:B------:R-:W-:Y:S05]  /*9690*/  BRA `(.L_x_20) ;  /* 0xffffff8000287947 */ /* 0x000fea000383ffff */
.L_x_26:
[----:B-1----:R-:W-:-:S04]  /*96a0*/  IMAD.U32 R5, RZ, RZ, UR4 ;  /* 0x00000004ff057e24 */ /* 0x002fc8000f8e00ff */
[----:B------:R1:W2:Y:S03]  /*96b0*/  SYNCS.PHASECHK.TRANS64.TRYWAIT P1, [R5+URZ], R4 ;  /* 0x00000004050075a7 */ /* 0x0002a6000802017f */
[----:B--2---:R-:W-:Y:S05]  /*96c0*/  @!P1 NANOSLEEP.SYNCS 0x989680 ;  /* 0x009896800000995d */ /* 0x004fea0003900000 */
[----:B------:R-:W2:Y:S02]  /*96d0*/  @!P1 SYNCS.PHASECHK.TRANS64 P1, [R5+URZ], R4 ;  /* 0x00000004050095a7 */ /* 0x000ea4000802007f */
[----:B--2---:R-:W-:Y:S05]  /*96e0*/  @!P1 BRA `(.L_x_26) ;  /* 0xfffffffc00ec9947 */ /* 0x004fea000383ffff */
[----:B------:R-:W-:Y:S05]  /*96f0*/  BRA `(.L_x_25) ;  /* 0xffffff8800147947 */ /* 0x000fea000383ffff */
.L_x_169:
[----:B------:R-:W-:Y:S01]  /*9700*/  BSSY B1, `(.L_x_187) ;  /* 0x0000006000017945 */ /* 0x000fe20003800000 */
[----:B------:R-:W-:-:S07]  /*9710*/  IMAD.MOV.U32 R15, RZ, RZ, -0x1 ;  /* 0xffffffffff0f7424 */ /* 0x000fce00078e00ff */
[----:B------:R-:W-:Y:S05]  /*9720*/  WARPSYNC.COLLECTIVE R15, `(.L_x_188) ;  /* 0x000000000f0c7348 */ /* 0x000fea0003c00000 */
[----:B------:R-:W-:Y:S02]  /*9730*/  ELECT P6, UR62, PT ;  /* 0x00000000003e782f */ /* 0x000fe400038c0000 */
[----:B------:R-:W-:Y:S01]  /*9740*/  MOV R14, UR62 ;  /* 0x0000003e000e7c02 */ /* 0x000fe20008000f00 */
[----:B------:R-:W-:Y:S10]  /*9750*/  ENDCOLLECTIVE ;  /* 0x000000000000791b */ /* 0x000ff40003800000 */
.L_x_188:
[----:B------:R-:W-:Y:S05]  /*9760*/  BSYNC B1 ;  /* 0x0000000000017941 */ /* 0x000fea0003800000 */
.L_x_187:
[----:B------:R-:W-:Y:S05]  /*9770*/  BRA `(.L_x_189) ;  /* 0xfffffff000607947 */ /* 0x000fea000383ffff */
.L_x_172:
[----:B-1----:R1:W2:Y:S02]  /*9780*/  SYNCS.PHASECHK.TRANS64.TRYWAIT P0, [R23+URZ+0x18], R14 ;  /* 0x0000180e170075a7 */ /* 0x0022a4000800017f */
[----:B--2---:R-:W-:Y:S05]  /*9790*/  @!P0 NANOSLEEP.SYNCS 0x989680 ;  /* 0x009896800000895d */ /* 0x004fea0003900000 */
[----:B------:R-:W2:Y:S02]  /*97a0*/  @!P0 SYNCS.PHASECHK.TRANS64 P0, [R23+URZ+0x18], R14 ;  /* 0x0000180e170085a7 */ /* 0x000ea4000800007f */
[----:B--2---:R-:W-:Y:S05]  /*97b0*/  @!P0 BRA `(.L_x_172) ;  /* 0xfffffffc00f08947 */ /* 0x004fea000383ffff */
[----:B------:R-:W-:Y:S05]  /*97c0*/  BRA `(.L_x_190) ;  /* 0xfffffff000987947 */ /* 0x000fea000383ffff */
.L_x_180:
[----:B------:R-:W-:Y:S01]  /*97d0*/  BSSY B0, `(.L_x_191) ;  /* 0x0000006000007945 */ /* 0x000fe20003800000 */
[----:B------:R-:W-:-:S07]  /*97e0*/  IMAD.MOV.U32 R15, RZ, RZ, -0x1 ;  /* 0xffffffffff0f7424 */ /* 0x000fce00078e00ff */
[----:B------:R-:W-:Y:S05]  /*97f0*/  WARPSYNC.COLLECTIVE R15, `(.L_x_192) ;  /* 0x000000000f0c7348 */ /* 0x000fea0003c00000 */
[----:B------:R-:W-:Y:S02]  /*9800*/  ELECT P6, UR62, PT ;  /* 0x00000000003e782f */ /* 0x000fe400038c0000 */
[----:B------:R-:W-:Y:S01]  /*9810*/  MOV R14, UR62 ;  /* 0x0000003e000e7c02 */ /* 0x000fe20008000f00 */
[----:B------:R-:W-:Y:S10]  /*9820*/  ENDCOLLECTIVE ;  /* 0x000000000000791b */ /* 0x000ff40003800000 */
.L_x_192:
[----:B------:R-:W-:Y:S05]  /*9830*/  BSYNC B0 ;  /* 0x0000000000007941 */ /* 0x000fea0003800000 */
.L_x_191:
[----:B------:R-:W-:Y:S05]  /*9840*/  BRA `(.L_x_193) ;  /* 0xfffffff800f07947 */ /* 0x000fea000383ffff */
.L_x_184:
[----:B0-----:R0:W1:Y:S02]  /*9850*/  SYNCS.PHASECHK.TRANS64.TRYWAIT P0, [R7+URZ], R2 ;  /* 0x00000002070075a7 */ /* 0x001064000800017f */
[----:B-1----:R-:W-:Y:S05]  /*9860*/  @!P0 NANOSLEEP.SYNCS 0x989680 ;  /* 0x009896800000895d */ /* 0x002fea0003900000 */
[----:B------:R-:W1:Y:S02]  /*9870*/  @!P0 SYNCS.PHASECHK.TRANS64 P0, [R7+URZ], R2 ;  /* 0x00000002070085a7 */ /* 0x000e64000800007f */
[----:B-1----:R-:W-:Y:S05]  /*9880*/  @!P0 BRA `(.L_x_184) ;  /* 0xfffffffc00f08947 */ /* 0x002fea000383ffff */
[----:B------:R-:W-:Y:S05]  /*9890*/  BRA `(.L_x_194) ;  /* 0xfffffffc00307947 */ /* 0x000fea000383ffff */
.L_x_185:
[----:B0-----:R0:W1:Y:S02]  /*98a0*/  SYNCS.PHASECHK.TRANS64.TRYWAIT P0, [R4+URZ], R3 ;  /* 0x00000003040075a7 */ /* 0x001064000800017f */
[----:B-1----:R-:W-:Y:S05]  /*98b0*/  @!P0 NANOSLEEP.SYNCS 0x989680 ;  /* 0x009896800000895d */ /* 0x002fea0003900000 */
[----:B------:R-:W1:Y:S02]  /*98c0*/  @!P0 SYNCS.PHASECHK.TRANS64 P0, [R4+URZ], R3 ;  /* 0x00000003040085a7 */ /* 0x000e64000800007f */
[----:B-1----:R-:W-:Y:S05]  /*98d0*/  @!P0 BRA `(.L_x_185) ;  /* 0xfffffffc00f08947 */ /* 0x002fea000383ffff */
[----:B------:R-:W-:Y:S05]  /*98e0*/  BRA `(.L_x_195) ;  /* 0xfffffffc00387947 */ /* 0x000fea000383ffff */
.L_x_196:
[----:B------:R-:W-:-:S00]  /*98f0*/  BRA `(.L_x_196) ;  /* 0xfffffffc00fc7947 */ /* 0x000fc0000383ffff */
[----:B------:R-:W-:-:S00]  /*9900*/  NOP ;  /* 0x0000000000007918 */ /* 0x000fc00000000000 */
[----:B------:R-:W-:-:S00]  /*9910*/  NOP ;  /* 0x0000000000007918 */ /* 0x000fc00000000000 */
[----:B------:R-:W-:-:S00]  /*9920*/  NOP ;  /* 0x0000000000007918 */ /* 0x000fc00000000000 */
[----:B------:R-:W-:-:S00]  /*9930*/  NOP ;  /* 0x0000000000007918 */ /* 0x000fc00000000000 */
[----:B------:R-:W-:-:S00]  /*9940*/  NOP ;  /* 0x0000000000007918 */ /* 0x000fc00000000000 */
[----:B------:R-:W-:-:S00]  /*9950*/  NOP ;  /* 0x0000000000007918 */ /* 0x000fc00000000000 */
[----:B------:R-:W-:-:S00]  /*9960*/  NOP ;  /* 0x0000000000007918 */ /* 0x000fc00000000000 */
[----:B------:R-:W-:-:S00]  /*9970*/  NOP ;  /* 0x0000000000007918 */ /* 0x000fc00000000000 */
.L_x_197:


//--------------------- .nv.global.init           --------------------------
	.section	.nv.global.init,"aw",@progbits
.nv.global.init:
	.type		$str$22,@object
	.size		$str$22,($str$23 - $str$22)
$str$22:
        /*0000*/ 	.byte	0x6b, 0x5f, 0x74, 0x69, 0x6c, 0x65, 0x5f, 0x63, 0x6f, 0x75, 0x6e, 0x74, 0x20, 0x3e, 0x3d, 0x20
        /*0010*/ 	.byte	0x31, 0x00
	.type		$str$23,@object
	.size		$str$23,(__unnamed_1 - $str$23)
$str$23:
        /*0012*/ 	.byte	0x2f, 0x74, 0x6d, 0x70, 0x2f, 0x63, 0x75, 0x74, 0x6c, 0x61, 0x73, 0x73, 0x5f, 0x73, 0x77, 0x65
        /*0022*/ 	.byte	0x65, 0x70, 0x5f, 0x73, 0x72, 0x63, 0x2f, 0x69, 0x6e, 0x63, 0x6c, 0x75, 0x64, 0x65, 0x2f, 0x63
        /*0032*/ 	.byte	0x75, 0x74, 0x6c, 0x61, 0x73, 0x73, 0x2f, 0x67, 0x65, 0x6d, 0x6d, 0x2f, 0x63, 0x6f, 0x6c, 0x6c
        /*0042*/ 	.byte	0x65, 0x63, 0x74, 0x69, 0x76, 0x65, 0x2f, 0x73, 0x6d, 0x39, 0x30, 0x5f, 0x6d, 0x6d, 0x61, 0x5f
        /*0052*/ 	.byte	0x74, 0x6d, 0x61, 0x5f, 0x67, 0x6d, 0x6d, 0x61, 0x5f, 0x73, 0x73, 0x5f, 0x77, 0x61, 0x72, 0x70
        /*0062*/ 	.byte	0x73, 0x70, 0x65, 0x63, 0x69, 0x61, 0x6c, 0x69, 0x7a, 0x65, 0x64, 0x2e, 0x68, 0x70, 0x70, 0x00
	.type		__unnamed_1,@object
	.size		__unnamed_1,(.L_0 - __unnamed_1)
__unnamed_1:
        /*0072*/ 	.byte	0x76, 0x6f, 0x69, 0x64, 0x20, 0x63, 0x75, 0x74, 0x6c, 0x61, 0x73, 0x73, 0x3a, 0x3a, 0x67, 0x65
        /* <DEDUP_REMOVED lines=180> */
        /*0bc2*/ 	.byte	0x65, 0x3a, 0x3a, 0x69, 0x64, 0x65, 0x6e, 0x74, 0x69, 0x74, 0x79, 0x5d, 0x00
.L_0:


//--------------------- .nv.shared._ZN7cutlass13device_kernelINS_4gemm6kernel13GemmUniversalIN4cute5tupleIJiiiiEEENS1_10collective13CollectiveMmaINS1_34MainloopSm90TmaGmmaWarpSpecializedILi3ENS5_IJNS4_1CILi2EEENSA_ILi1EEESC_EEENS1_35KernelTmaWarpSpecializedCooperativeEEENS5_IJNSA_ILi512EEENSA_ILi32EEENSA_ILi64EEEEEENS_10bfloat16_tENS5_IJlSC_lEEESK_SL_NS4_8TiledMMAINS4_8MMA_AtomIJNS4_4SM904GMMA27MMA_64x32x16_F32BF16BF16_SSILNSP_5MajorE0ELSR_0ELNSP_7ScaleInE1ELSS_1EEEEEENS4_6LayoutISD_NS5_IJSC_NSA_ILi0EEESW_EEEEENS5_IJNS4_10UnderscoreESZ_SZ_EEEEENS4_13SM90_TMA_LOADENS4_14ComposedLayoutINS4_7SwizzleILi3ELi4ELi3EEENS4_18smem_ptr_flag_bitsILi16EEENSV_INS5_IJNSA_ILi8EEESI_EEENS5_IJSI_SC_EEEEEEEvNS4_8identityENS4_23SM90_TMA_LOAD_MULTICASTES1C_vS1D_EENS_8epilogue10collective6detail29Sm90TmaWarpSpecializedAdapterINS1H_15DefaultEpilogueISK_SL_SL_NS1G_6thread17LinearCombinationISK_Li1EffLNS1L_9ScaleType4KindE0ELNS_15FloatRoundStyleE2ESK_EENS1_15EpilogueDefaultEEEEEvvEEEEvNT_6ParamsE --------------------------
	.section	.nv.shared._ZN7cutlass13device_kernelINS_4gemm6kernel13GemmUniversalIN4cute5tupleIJiiiiEEENS1_10collective13CollectiveMmaINS1_34MainloopSm90TmaGmmaWarpSpecializedILi3ENS5_IJNS4_1CILi2EEENSA_ILi1EEESC_EEENS1_35KernelTmaWarpSpecializedCooperativeEEENS5_IJNSA_ILi512EEENSA_ILi32EEENSA_ILi64EEEEEENS_10bfloat16_tENS5_IJlSC_lEEESK_SL_NS4_8TiledMMAINS4_8MMA_AtomIJNS4_4SM904GMMA27MMA_64x32x16_F32BF16BF16_SSILNSP_5MajorE0ELSR_0ELNSP_7ScaleInE1ELSS_1EEEEEENS4_6LayoutISD_NS5_IJSC_NSA_ILi0EEESW_EEEEENS5_IJNS4_10UnderscoreESZ_SZ_EEEEENS4_13SM90_TMA_LOADENS4_14ComposedLayoutINS4_7SwizzleILi3ELi4ELi3EEENS4_18smem_ptr_flag_bitsILi16EEENSV_INS5_IJNSA_ILi8EEESI_EEENS5_IJSI_SC_EEEEEEEvNS4_8identityENS4_23SM90_TMA_LOAD_MULTICASTES1C_vS1D_EENS_8epilogue10collective6detail29Sm90TmaWarpSpecializedAdapterINS1H_15DefaultEpilogueISK_SL_SL_NS1G_6thread17LinearCombinationISK_Li1EffLNS1L_9ScaleType4KindE0ELNS_15FloatRoundStyleE2ESK_EENS1_15EpilogueDefaultEEEEEvvEEEEvNT_6ParamsE,"aw",@nobits
	.sectionflags	@""
	.align	16
	.zero		1024


//--------------------- .nv.shared.reserved.0     --------------------------
	.section	.nv.shared.reserved.0,"aw",@nobits
	.weak		__nv_reservedSMEM_offset_0_alias
	.size		__nv_reservedSMEM_offset_0_alias, 0, 0
	.other		__nv_reservedSMEM_offset_0_alias,@"STO_CUDA_RESERVED_SHARED STV_DEFAULT"
__nv_reservedSMEM_offset_0_alias:
	.zero		0


//--------------------- .nv.global                --------------------------
	.section	.nv.global,"aw",@nobits
.nv.global:
	.type		_ZN39_INTERNAL_29b740d0_4_k_cu_9a9e2cf5_70344cute1_E,@object
	.size		_ZN39_INTERNAL_29b740d0_4_k_cu_9a9e2cf5_70344cute1_E,(_ZN39_INTERNAL_29b740d0_4_k_cu_9a9e2cf5_70344cuda3std3__45__cpo6cbeginE - _ZN39_INTERNAL_29b740d0_4_k_cu_9a9e2cf5_70344cute1_E)
_ZN39_INTERNAL_29b740d0_4_k_cu_9a9e2cf5_70344cute1_E:
	.zero		1
	.type		_ZN39_INTERNAL_29b740d0_4_k_cu_9a9e2cf5_70344cuda3std3__45__cpo6cbeginE,@object
	.size		_ZN39_INTERNAL_29b740d0_4_k_cu_9a9e2cf5_70344cuda3std3__45__cpo6cbeginE,(_ZN39_INTERNAL_29b740d0_4_k_cu_9a9e2cf5_70344cuda3std3__48in_placeE - _ZN39_INTERNAL_29b740d0_4_k_cu_9a9e2cf5_70344cuda3std3__45__cpo6cbeginE)
_ZN39_INTERNAL_29b740d0_4_k_cu_9a9e2cf5_70344cuda3std3__45__cpo6cbeginE:
	.zero		1
	.type		_ZN39_INTERNAL_29b740d0_4_k_cu_9a9e2cf5_70344cuda3std3__48in_placeE,@object
	.size		_ZN39_INTERNAL_29b740d0_4_k_cu_9a9e2cf5_70344cuda3std3__48in_placeE,(_ZN39_INTERNAL_29b740d0_4_k_cu_9a9e2cf5_70344cuda3std6ranges3__45__cpo9iter_moveE - _ZN39_INTERNAL_29b740d0_4_k_cu_9a9e2cf5_70344cuda3std3__48in_placeE)
_ZN39_INTERNAL_29b740d0_4_k_cu_9a9e2cf5_70344cuda3std3__48in_placeE:
	.zero		1
	.type		_ZN39_INTERNAL_29b740d0_4_k_cu_9a9e2cf5_70344cuda3std6ranges3__45__cpo9iter_moveE,@object
	.size		_ZN39_INTERNAL_29b740d0_4_k_cu_9a9e2cf5_70344cuda3std6ranges3__45__cpo9iter_moveE,(_ZN39_INTERNAL_29b740d0_4_k_cu_9a9e2cf5_70344cuda3std3__45__cpo5beginE - _ZN39_INTERNAL_29b740d0_4_k_cu_9a9e2cf5_70344cuda3std6ranges3__45__cpo9iter_moveE)
_ZN39_INTERNAL_29b740d0_4_k_cu_9a9e2cf5_70344cuda3std6ranges3__45__cpo9iter_moveE:
	.zero		1
	.type		_ZN39_INTERNAL_29b740d0_4_k_cu_9a9e2cf5_70344cuda3std3__45__cpo5beginE,@object
	.size		_ZN39_INTERNAL_29b740d0_4_k_cu_9a9e2cf5_70344cuda3std3__45__cpo5beginE,(_ZN39_INTERNAL_29b740d0_4_k_cu_9a9e2cf5_70344cuda3std3__441_GLOBAL__N__29b740d0_4_k_cu_9a9e2cf5_70346ignoreE - _ZN39_INTERNAL_29b740d0_4_k_cu_9a9e2cf5_70344cuda3std3__45__cpo5beginE)
_ZN39_INTERNAL_29b740d0_4_k_cu_9a9e2cf5_70344cuda3std3__45__cpo5beginE:
	.zero		1
	.type		_ZN39_INTERNAL_29b740d0_4_k_cu_9a9e2cf5_70344cuda3std3__441_GLOBAL__N__29b740d0_4_k_cu_9a9e2cf5_70346ignoreE,@object
	.size		_ZN39_INTERNAL_29b740d0_4_k_cu_9a9e2cf5_70344cuda3std3__441_GLOBAL__N__29b740d0_4_k_cu_9a9e2cf5_70346ignoreE,(_ZN39_INTERNAL_29b740d0_4_k_cu_9a9e2cf5_70344cute7productE - _ZN39_INTERNAL_29b740d0_4_k_cu_9a9e2cf5_70344cuda3std3__441_GLOBAL__N__29b740d0_4_k_cu_9a9e2cf5_70346ignoreE)
_ZN39_INTERNAL_29b740d0_4_k_cu_9a9e2cf5_70344cuda3std3__441_GLOBAL__N__29b740d0_4_k_cu_9a9e2cf5_70346ignoreE:
	.zero		1
	.type		_ZN39_INTERNAL_29b740d0_4_k_cu_9a9e2cf5_70344cute7productE,@object
	.size		_ZN39_INTERNAL_29b740d0_4_k_cu_9a9e2cf5_70344cute7productE,(_ZN39_INTERNAL_29b740d0_4_k_cu_9a9e2cf5_70344cuda3std3__45__cpo3endE - _ZN39_INTERNAL_29b740d0_4_k_cu_9a9e2cf5_70344cute7productE)
_ZN39_INTERNAL_29b740d0_4_k_cu_9a9e2cf5_70344cute7productE:
	.zero		1
	.type		_ZN39_INTERNAL_29b740d0_4_k_cu_9a9e2cf5_70344cuda3std3__45__cpo3endE,@object
	.size		_ZN39_INTERNAL_29b740d0_4_k_cu_9a9e2cf5_70344cuda3std3__45__cpo3endE,(_ZN39_INTERNAL_29b740d0_4_k_cu_9a9e2cf5_70344cuda3std3__419piecewise_constructE - _ZN39_INTERNAL_29b740d0_4_k_cu_9a9e2cf5_70344cuda3std3__45__cpo3endE)
_ZN39_INTERNAL_29b740d0_4_k_cu_9a9e2cf5_70344cuda3std3__45__cpo3endE:
	.zero		1
	.type		_ZN39_INTERNAL_29b740d0_4_k_cu_9a9e2cf5_70344cuda3std3__419piecewise_constructE,@object
	.size		_ZN39_INTERNAL_29b740d0_4_k_cu_9a9e2cf5_70344cuda3std3__419piecewise_constructE,(_ZN39_INTERNAL_29b740d0_4_k_cu_9a9e2cf5_70344cuda3std3__45__cpo4cendE - _ZN39_INTERNAL_29b740d0_4_k_cu_9a9e2cf5_70344cuda3std3__419piecewise_constructE)
_ZN39_INTERNAL_29b740d0_4_k_cu_9a9e2cf5_70344cuda3std3__419piecewise_constructE:
	.zero		1
	.type		_ZN39_INTERNAL_29b740d0_4_k_cu_9a9e2cf5_70344cuda3std3__45__cpo4cendE,@object
	.size		_ZN39_INTERNAL_29b740d0_4_k_cu_9a9e2cf5_70344cuda3std3__45__cpo4cendE,(_ZN39_INTERNAL_29b740d0_4_k_cu_9a9e2cf5_70344cuda3std6ranges3__45__cpo4swapE - _ZN39_INTERNAL_29b740d0_4_k_cu_9a9e2cf5_70344cuda3std3__45__cpo4cendE)
_ZN39_INTERNAL_29b740d0_4_k_cu_9a9e2cf5_70344cuda3std3__45__cpo4cendE:
	.zero		1
	.type		_ZN39_INTERNAL_29b740d0_4_k_cu_9a9e2cf5_70344cuda3std6ranges3__45__cpo4swapE,@object
	.size		_ZN39_INTERNAL_29b740d0_4_k_cu_9a9e2cf5_70344cuda3std6ranges3__45__cpo4swapE,(.L_8 - _ZN39_INTERNAL_29b740d0_4_k_cu_9a9e2cf5_70344cuda3std6ranges3__45__cpo4swapE)
_ZN39_INTERNAL_29b740d0_4_k_cu_9a9e2cf5_70344cuda3std6ranges3__45__cpo4swapE:
	.zero		1
.L_8:


//--------------------- .nv.constant0._ZN7cutlass13device_kernelINS_4gemm6kernel13GemmUniversalIN4cute5tupleIJiiiiEEENS1_10collective13CollectiveMmaINS1_34MainloopSm90TmaGmmaWarpSpecializedILi3ENS5_IJNS4_1CILi2EEENSA_ILi1EEESC_EEENS1_35KernelTmaWarpSpecializedCooperativeEEENS5_IJNSA_ILi512EEENSA_ILi32EEENSA_ILi64EEEEEENS_10bfloat16_tENS5_IJlSC_lEEESK_SL_NS4_8TiledMMAINS4_8MMA_AtomIJNS4_4SM904GMMA27MMA_64x32x16_F32BF16BF16_SSILNSP_5MajorE0ELSR_0ELNSP_7ScaleInE1ELSS_1EEEEEENS4_6LayoutISD_NS5_IJSC_NSA_ILi0EEESW_EEEEENS5_IJNS4_10UnderscoreESZ_SZ_EEEEENS4_13SM90_TMA_LOADENS4_14ComposedLayoutINS4_7SwizzleILi3ELi4ELi3EEENS4_18smem_ptr_flag_bitsILi16EEENSV_INS5_IJNSA_ILi8EEESI_EEENS5_IJSI_SC_EEEEEEEvNS4_8identityENS4_23SM90_TMA_LOAD_MULTICASTES1C_vS1D_EENS_8epilogue10collective6detail29Sm90TmaWarpSpecializedAdapterINS1H_15DefaultEpilogueISK_SL_SL_NS1G_6thread17LinearCombinationISK_Li1EffLNS1L_9ScaleType4KindE0ELNS_15FloatRoundStyleE2ESK_EENS1_15EpilogueDefaultEEEEEvvEEEEvNT_6ParamsE --------------------------
	.section	.nv.constant0._ZN7cutlass13device_kernelINS_4gemm6kernel13GemmUniversalIN4cute5tupleIJiiiiEEENS1_10collective13CollectiveMmaINS1_34MainloopSm90TmaGmmaWarpSpecializedILi3ENS5_IJNS4_1CILi2EEENSA_ILi1EEESC_EEENS1_35KernelTmaWarpSpecializedCooperativeEEENS5_IJNSA_ILi512EEENSA_ILi32EEENSA_ILi64EEEEEENS_10bfloat16_tENS5_IJlSC_lEEESK_SL_NS4_8TiledMMAINS4_8MMA_AtomIJNS4_4SM904GMMA27MMA_64x32x16_F32BF16BF16_SSILNSP_5MajorE0ELSR_0ELNSP_7ScaleInE1ELSS_1EEEEEENS4_6LayoutISD_NS5_IJSC_NSA_ILi0EEESW_EEEEENS5_IJNS4_10UnderscoreESZ_SZ_EEEEENS4_13SM90_TMA_LOADENS4_14ComposedLayoutINS4_7SwizzleILi3ELi4ELi3EEENS4_18smem_ptr_flag_bitsILi16EEENSV_INS5_IJNSA_ILi8EEESI_EEENS5_IJSI_SC_EEEEEEEvNS4_8identityENS4_23SM90_TMA_LOAD_MULTICASTES1C_vS1D_EENS_8epilogue10collective6detail29Sm90TmaWarpSpecializedAdapterINS1H_15DefaultEpilogueISK_SL_SL_NS1G_6thread17LinearCombinationISK_Li1EffLNS1L_9ScaleType4KindE0ELNS_15FloatRoundStyleE2ESK_EENS1_15EpilogueDefaultEEEEEvvEEEEvNT_6ParamsE,"a",@progbits
	.sectionflags	@""
	.align	4
.nv.constant0._ZN7cutlass13device_kernelINS_4gemm6kernel13GemmUniversalIN4cute5tupleIJiiiiEEENS1_10collective13CollectiveMmaINS1_34MainloopSm90TmaGmmaWarpSpecializedILi3ENS5_IJNS4_1CILi2EEENSA_ILi1EEESC_EEENS1_35KernelTmaWarpSpecializedCooperativeEEENS5_IJNSA_ILi512EEENSA_ILi32EEENSA_ILi64EEEEEENS_10bfloat16_tENS5_IJlSC_lEEESK_SL_NS4_8TiledMMAINS4_8MMA_AtomIJNS4_4SM904GMMA27MMA_64x32x16_F32BF16BF16_SSILNSP_5MajorE0ELSR_0ELNSP_7ScaleInE1ELSS_1EEEEEENS4_6LayoutISD_NS5_IJSC_NSA_ILi0EEESW_EEEEENS5_IJNS4_10UnderscoreESZ_SZ_EEEEENS4_13SM90_TMA_LOADENS4_14ComposedLayoutINS4_7SwizzleILi3ELi4ELi3EEENS4_18smem_ptr_flag_bitsILi16EEENSV_INS5_IJNSA_ILi8EEESI_EEENS5_IJSI_SC_EEEEEEEvNS4_8identityENS4_23SM90_TMA_LOAD_MULTICASTES1C_vS1D_EENS_8epilogue10collective6detail29Sm90TmaWarpSpecializedAdapterINS1H_15DefaultEpilogueISK_SL_SL_NS1G_6thread17LinearCombinationISK_Li1EffLNS1L_9ScaleType4KindE0ELNS_15FloatRoundStyleE2ESK_EENS1_15EpilogueDefaultEEEEEvvEEEEvNT_6ParamsE:
	.zero		1664


//--------------------- SYMBOLS --------------------------

	.type		.nv.reservedSmem.offset0,@object
	.size		.nv.reservedSmem.offset0,0x4
	.type		__assertfail,@function
